// auto-generated by cutlass_sweep.gemm — config: {"arch": "sm_90", "cluster_m": 8, "cluster_n": 1, "dtype": "int8", "dtype_b": "int8", "layout": "nt", "stages": 0, "tile_k": 32, "tile_m": 128, "tile_n": 64}
#include "cutlass/cutlass.h"
#include "cutlass/gemm/collective/collective_builder.hpp"
#include "cutlass/gemm/device/gemm_universal_adapter.h"
#include "cutlass/gemm/kernel/gemm_universal.hpp"
#include "cutlass/epilogue/collective/collective_builder.hpp"

using ElemA = int8_t;
using ElemB = int8_t;
using ElemCD = int8_t;
using Acc  = int32_t;
using TileShape    = cute::Shape<cute::_128, cute::_64, cute::_32>;
using ClusterShape = cute::Shape<cute::_8, cute::_1, cute::_1>;

using CollectiveEpilogue = typename cutlass::epilogue::collective::CollectiveBuilder<
    cutlass::arch::Sm90, cutlass::arch::OpClassTensorOp,
    TileShape, ClusterShape,
    cutlass::epilogue::collective::EpilogueTileAuto,
    Acc, Acc,
    ElemCD, cutlass::layout::RowMajor, 128 / cutlass::sizeof_bits<ElemCD>::value,
    ElemCD, cutlass::layout::RowMajor, 128 / cutlass::sizeof_bits<ElemCD>::value,
    cutlass::epilogue::collective::EpilogueScheduleAuto
  >::CollectiveOp;

using CollectiveMainloop = typename cutlass::gemm::collective::CollectiveBuilder<
    cutlass::arch::Sm90, cutlass::arch::OpClassTensorOp,
    ElemA, cutlass::layout::RowMajor, 128 / cutlass::sizeof_bits<ElemA>::value,
    ElemB, cutlass::layout::ColumnMajor, 128 / cutlass::sizeof_bits<ElemB>::value,
    Acc,
    TileShape, ClusterShape,
    cutlass::gemm::collective::StageCountAutoCarveout<static_cast<int>(sizeof(typename CollectiveEpilogue::SharedStorage))>,
    cutlass::gemm::collective::KernelScheduleAuto
  >::CollectiveOp;

using GemmKernel = cutlass::gemm::kernel::GemmUniversal<
    cute::Shape<int,int,int,int>,
    CollectiveMainloop,
    CollectiveEpilogue
>;
using Gemm = cutlass::gemm::device::GemmUniversalAdapter<GemmKernel>;

// Force the device kernel symbol into the cubin without needing a host main.
auto* _anchor = &cutlass::device_kernel<GemmKernel>;


// ===== COMPILED SASS (sm_90a) =====

	.target	sm_90a

	.elftype	@"ET_EXEC"


//--------------------- .note.nv.tkinfo           --------------------------
	.section	.note.nv.tkinfo,"",@"SHT_NOTE"
	.sectionflags	@"SHF_NOTE_NV_TKINFO"
	.tkinfo
        /*0018*/ 	.word	0x00000002
        /*0030*/ 	.string	""
        /*0030*/ 	.string	"ptxas"
        /*0030*/ 	.string	"Cuda compilation tools, release 13.0, V13.0.88"
        /*0030*/ 	.string	"Build cuda_13.0.r13.0/compiler.36424714_0"
        /*0030*/ 	.string	"-arch sm_90a -m 64 "



//--------------------- .note.nv.cuinfo           --------------------------
	.section	.note.nv.cuinfo,"",@"SHT_NOTE"
	.sectionflags	@"SHF_NOTE_NV_CUINFO"
        /*0018*/ 	.short	0x0002
        /*001a*/ 	.short	0x005a
        /*001c*/ 	.short	0x0082
	.zero		2


//--------------------- .nv.info                  --------------------------
	.section	.nv.info,"",@"SHT_CUDA_INFO"
	.align	4


	//----- nvinfo : EIATTR_REGCOUNT
	.align		4
        /*0000*/ 	.byte	0x04, 0x2f
        /*0002*/ 	.short	(.L_15 - .L_14)
	.align		4
.L_14:
        /*0004*/ 	.word	index@(_ZN7cutlass13device_kernelINS_4gemm6kernel13GemmUniversalIN4cute5tupleIJiiiiEEENS1_10collective13CollectiveMmaINS1_34MainloopSm90TmaGmmaWarpSpecializedILi37ENS5_IJNS4_1CILi8EEENSA_ILi1EEESC_EEENS1_35KernelTmaWarpSpecializedCooperativeEEENS5_IJNSA_ILi128EEENSA_ILi64EEENSA_ILi32EEEEEEaNS5_IJlSC_lEEEaSK_NS4_8TiledMMAINS4_8MMA_AtomIJNS4_4SM904GMMA26MMA_64x64x32_S32S8S8_SS_TNEEEENS4_6LayoutINS5_IJNSA_ILi2EEESC_SC_EEENS5_IJSC_NSA_ILi0EEESU_EEEEENS5_IJNS4_10UnderscoreESX_SX_EEEEENS4_13SM90_TMA_LOADENS4_14ComposedLayoutINS4_7SwizzleILi1ELi4ELi3EEENS4_18smem_ptr_flag_bitsILi8EEENSR_INS5_IJSB_SI_EEENS5_IJSI_SC_EEEEEEEvNS4_8identityENS4_23SM90_TMA_LOAD_MULTICASTES19_vS1A_EENS_8epilogue10collective6detail29Sm90TmaWarpSpecializedAdapterINS1E_15DefaultEpilogueIaSK_SK_NS1D_6thread17LinearCombinationIaLi1EiiLNS1I_9ScaleType4KindE0ELNS_15FloatRoundStyleE2EaEENS1_15EpilogueDefaultEEEEEvvEEEEvNT_6ParamsE)
        /*0008*/ 	.word	0x000000a8


	//----- nvinfo : EIATTR_FRAME_SIZE
	.align		4
.L_15:
        /*000c*/ 	.byte	0x04, 0x11
        /*000e*/ 	.short	(.L_17 - .L_16)
	.align		4
.L_16:
        /*0010*/ 	.word	index@(_ZN7cutlass13device_kernelINS_4gemm6kernel13GemmUniversalIN4cute5tupleIJiiiiEEENS1_10collective13CollectiveMmaINS1_34MainloopSm90TmaGmmaWarpSpecializedILi37ENS5_IJNS4_1CILi8EEENSA_ILi1EEESC_EEENS1_35KernelTmaWarpSpecializedCooperativeEEENS5_IJNSA_ILi128EEENSA_ILi64EEENSA_ILi32EEEEEEaNS5_IJlSC_lEEEaSK_NS4_8TiledMMAINS4_8MMA_AtomIJNS4_4SM904GMMA26MMA_64x64x32_S32S8S8_SS_TNEEEENS4_6LayoutINS5_IJNSA_ILi2EEESC_SC_EEENS5_IJSC_NSA_ILi0EEESU_EEEEENS5_IJNS4_10UnderscoreESX_SX_EEEEENS4_13SM90_TMA_LOADENS4_14ComposedLayoutINS4_7SwizzleILi1ELi4ELi3EEENS4_18smem_ptr_flag_bitsILi8EEENSR_INS5_IJSB_SI_EEENS5_IJSI_SC_EEEEEEEvNS4_8identityENS4_23SM90_TMA_LOAD_MULTICASTES19_vS1A_EENS_8epilogue10collective6detail29Sm90TmaWarpSpecializedAdapterINS1E_15DefaultEpilogueIaSK_SK_NS1D_6thread17LinearCombinationIaLi1EiiLNS1I_9ScaleType4KindE0ELNS_15FloatRoundStyleE2EaEENS1_15EpilogueDefaultEEEEEvvEEEEvNT_6ParamsE)
        /*0014*/ 	.word	0x00000000


	//----- nvinfo : EIATTR_MIN_STACK_SIZE
	.align		4
.L_17:
        /*0018*/ 	.byte	0x04, 0x12
        /*001a*/ 	.short	(.L_19 - .L_18)
	.align		4
.L_18:
        /*001c*/ 	.word	index@(_ZN7cutlass13device_kernelINS_4gemm6kernel13GemmUniversalIN4cute5tupleIJiiiiEEENS1_10collective13CollectiveMmaINS1_34MainloopSm90TmaGmmaWarpSpecializedILi37ENS5_IJNS4_1CILi8EEENSA_ILi1EEESC_EEENS1_35KernelTmaWarpSpecializedCooperativeEEENS5_IJNSA_ILi128EEENSA_ILi64EEENSA_ILi32EEEEEEaNS5_IJlSC_lEEEaSK_NS4_8TiledMMAINS4_8MMA_AtomIJNS4_4SM904GMMA26MMA_64x64x32_S32S8S8_SS_TNEEEENS4_6LayoutINS5_IJNSA_ILi2EEESC_SC_EEENS5_IJSC_NSA_ILi0EEESU_EEEEENS5_IJNS4_10UnderscoreESX_SX_EEEEENS4_13SM90_TMA_LOADENS4_14ComposedLayoutINS4_7SwizzleILi1ELi4ELi3EEENS4_18smem_ptr_flag_bitsILi8EEENSR_INS5_IJSB_SI_EEENS5_IJSI_SC_EEEEEEEvNS4_8identityENS4_23SM90_TMA_LOAD_MULTICASTES19_vS1A_EENS_8epilogue10collective6detail29Sm90TmaWarpSpecializedAdapterINS1E_15DefaultEpilogueIaSK_SK_NS1D_6thread17LinearCombinationIaLi1EiiLNS1I_9ScaleType4KindE0ELNS_15FloatRoundStyleE2EaEENS1_15EpilogueDefaultEEEEEvvEEEEvNT_6ParamsE)
        /*0020*/ 	.word	0x00000000
.L_19:


//--------------------- .nv.compat                --------------------------
	.section	.nv.compat,"",@"SHT_CUDA_COMPAT_INFO"
	.align	4
        /*0000*/ 	.byte	0x02, 0x09, 0x01, 0x00, 0x02, 0x02, 0x04, 0x00, 0x02, 0x05, 0x05, 0x00, 0x03, 0x07, 0x01, 0x01
        /*0010*/ 	.byte	0x02, 0x03, 0x01, 0x00, 0x02, 0x06, 0x01, 0x00, 0x04, 0x0b, 0x08, 0x00, 0x00, 0x00, 0x00, 0x00
        /*0020*/ 	.byte	0x00, 0x00, 0x00, 0x00


//--------------------- .nv.info._ZN7cutlass13device_kernelINS_4gemm6kernel13GemmUniversalIN4cute5tupleIJiiiiEEENS1_10collective13CollectiveMmaINS1_34MainloopSm90TmaGmmaWarpSpecializedILi37ENS5_IJNS4_1CILi8EEENSA_ILi1EEESC_EEENS1_35KernelTmaWarpSpecializedCooperativeEEENS5_IJNSA_ILi128EEENSA_ILi64EEENSA_ILi32EEEEEEaNS5_IJlSC_lEEEaSK_NS4_8TiledMMAINS4_8MMA_AtomIJNS4_4SM904GMMA26MMA_64x64x32_S32S8S8_SS_TNEEEENS4_6LayoutINS5_IJNSA_ILi2EEESC_SC_EEENS5_IJSC_NSA_ILi0EEESU_EEEEENS5_IJNS4_10UnderscoreESX_SX_EEEEENS4_13SM90_TMA_LOADENS4_14ComposedLayoutINS4_7SwizzleILi1ELi4ELi3EEENS4_18smem_ptr_flag_bitsILi8EEENSR_INS5_IJSB_SI_EEENS5_IJSI_SC_EEEEEEEvNS4_8identityENS4_23SM90_TMA_LOAD_MULTICASTES19_vS1A_EENS_8epilogue10collective6detail29Sm90TmaWarpSpecializedAdapterINS1E_15DefaultEpilogueIaSK_SK_NS1D_6thread17LinearCombinationIaLi1EiiLNS1I_9ScaleType4KindE0ELNS_15FloatRoundStyleE2EaEENS1_15EpilogueDefaultEEEEEvvEEEEvNT_6ParamsE --------------------------
	.section	.nv.info._ZN7cutlass13device_kernelINS_4gemm6kernel13GemmUniversalIN4cute5tupleIJiiiiEEENS1_10collective13CollectiveMmaINS1_34MainloopSm90TmaGmmaWarpSpecializedILi37ENS5_IJNS4_1CILi8EEENSA_ILi1EEESC_EEENS1_35KernelTmaWarpSpecializedCooperativeEEENS5_IJNSA_ILi128EEENSA_ILi64EEENSA_ILi32EEEEEEaNS5_IJlSC_lEEEaSK_NS4_8TiledMMAINS4_8MMA_AtomIJNS4_4SM904GMMA26MMA_64x64x32_S32S8S8_SS_TNEEEENS4_6LayoutINS5_IJNSA_ILi2EEESC_SC_EEENS5_IJSC_NSA_ILi0EEESU_EEEEENS5_IJNS4_10UnderscoreESX_SX_EEEEENS4_13SM90_TMA_LOADENS4_14ComposedLayoutINS4_7SwizzleILi1ELi4ELi3EEENS4_18smem_ptr_flag_bitsILi8EEENSR_INS5_IJSB_SI_EEENS5_IJSI_SC_EEEEEEEvNS4_8identityENS4_23SM90_TMA_LOAD_MULTICASTES19_vS1A_EENS_8epilogue10collective6detail29Sm90TmaWarpSpecializedAdapterINS1E_15DefaultEpilogueIaSK_SK_NS1D_6thread17LinearCombinationIaLi1EiiLNS1I_9ScaleType4KindE0ELNS_15FloatRoundStyleE2EaEENS1_15EpilogueDefaultEEEEEvvEEEEvNT_6ParamsE,"",@"SHT_CUDA_INFO"
	.sectionflags	@""
	.align	4


	//----- nvinfo : EIATTR_CUDA_API_VERSION
	.align		4
        /*0000*/ 	.byte	0x04, 0x37
        /*0002*/ 	.short	(.L_21 - .L_20)
.L_20:
        /*0004*/ 	.word	0x00000082


	//----- nvinfo : EIATTR_KPARAM_INFO
	.align		4
.L_21:
        /*0008*/ 	.byte	0x04, 0x17
        /*000a*/ 	.short	(.L_23 - .L_22)
.L_22:
        /*000c*/ 	.word	0x00000000
        /*0010*/ 	.short	0x0000
        /*0012*/ 	.short	0x0070
        /*0014*/ 	.byte	0x00, 0xf0, 0x01, 0x10


	//----- nvinfo : EIATTR_SPARSE_MMA_MASK
	.align		4
.L_23:
        /*0018*/ 	.byte	0x03, 0x50
        /*001a*/ 	.short	0x0000


	//----- nvinfo : EIATTR_MAXREG_COUNT
	.align		4
        /*001c*/ 	.byte	0x03, 0x1b
        /*001e*/ 	.short	0x00a8


	//----- nvinfo : EIATTR_NUM_BARRIERS
	.align		4
        /*0020*/ 	.byte	0x02, 0x4c
        /*0022*/ 	.byte	0x01
	.zero		1


	//----- nvinfo : EIATTR_EXTERNS
	.align		4
        /*0024*/ 	.byte	0x04, 0x0f
        /*0026*/ 	.short	(.L_25 - .L_24)


	//   ....[0]....
	.align		4
.L_24:
        /*0028*/ 	.word	index@(__assertfail)


	//----- nvinfo : EIATTR_MERCURY_ISA_VERSION
	.align		4
.L_25:
        /*002c*/ 	.byte	0x03, 0x5f
        /*002e*/ 	.short	0x0101


	//----- nvinfo : EIATTR_INT_WARP_WIDE_INSTR_OFFSETS
	.align		4
        /*0030*/ 	.byte	0x04, 0x31
        /*0032*/ 	.short	(.L_27 - .L_26)


	//   ....[0]....
.L_26:
        /*0034*/ 	.word	0x00000910


	//   ....[1]....
        /*0038*/ 	.word	0x00000940


	//   ....[2]....
        /*003c*/ 	.word	0x00000af0


	//----- nvinfo : EIATTR_COOP_GROUP_MASK_REGIDS
	.align		4
.L_27:
        /*0040*/ 	.byte	0x04, 0x29
        /*0042*/ 	.short	(.L_29 - .L_28)


	//   ....[0]....
.L_28:
        /*0044*/ 	.word	0xffffffff


	//   ....[1]....
        /*0048*/ 	.word	0xffffffff


	//   ....[2]....
        /*004c*/ 	.word	0xffffffff


	//   ....[3]....
        /*0050*/ 	.word	0xffffffff


	//   ....[4]....
        /*0054*/ 	.word	0xffffffff


	//   ....[5]....
        /*0058*/ 	.word	0xffffffff


	//----- nvinfo : EIATTR_COOP_GROUP_INSTR_OFFSETS
	.align		4
.L_29:
        /*005c*/ 	.byte	0x04, 0x28
        /*005e*/ 	.short	(.L_31 - .L_30)


	//   ....[0]....
.L_30:
        /*0060*/ 	.word	0x00000060


	//   ....[1]....
        /*0064*/ 	.word	0x00000070


	//   ....[2]....
        /*0068*/ 	.word	0x00000130


	//   ....[3]....
        /*006c*/ 	.word	0x00000750


	//   ....[4]....
        /*0070*/ 	.word	0x00000c50


	//   ....[5]....
        /*0074*/ 	.word	0x00001890


	//----- nvinfo : EIATTR_REG_RECONFIG
	.align		4
.L_31:
        /*0078*/ 	.byte	0x01, 0x54
	.zero		2


	//----- nvinfo : EIATTR_SYSCALL_OFFSETS
	.align		4
        /*007c*/ 	.byte	0x04, 0x46
        /*007e*/ 	.short	(.L_33 - .L_32)


	//   ....[0]....
.L_32:
        /*0080*/ 	.word	0x00001a80


	//----- nvinfo : EIATTR_MBARRIER_INSTR_OFFSETS
	.align		4
.L_33:
        /*0084*/ 	.byte	0x04, 0x39
        /*0086*/ 	.short	(.L_35 - .L_34)


	//   ....[0]....
.L_34:
        /*0088*/ 	.word	0x00000280
        /*008c*/ 	.word	0x000000ff
        /*0090*/ 	.word	0x00000000
        /*0094*/ 	.short	0x0100
        /*0096*/ 	.byte	0x08
	.zero		1


	//   ....[1]....
        /*0098*/ 	.word	0x00000290
        /*009c*/ 	.word	0x000000ff
        /*00a0*/ 	.word	0x00000128
        /*00a4*/ 	.short	0x0100
        /*00a6*/ 	.byte	0x08
	.zero		1


	//   ....[2]....
        /*00a8*/ 	.word	0x000002a0
        /*00ac*/ 	.word	0x000000ff
        /*00b0*/ 	.word	0x00000008
        /*00b4*/ 	.short	0x0100
        /*00b6*/ 	.byte	0x08
	.zero		1


	//   ....[3]....
        /*00b8*/ 	.word	0x000002b0
        /*00bc*/ 	.word	0x000000ff
        /*00c0*/ 	.word	0x00000130
        /*00c4*/ 	.short	0x0100
        /*00c6*/ 	.byte	0x08
	.zero		1


	//   ....[4]....
        /*00c8*/ 	.word	0x000002c0
        /*00cc*/ 	.word	0x000000ff
        /*00d0*/ 	.word	0x00000010
        /*00d4*/ 	.short	0x0100
        /*00d6*/ 	.byte	0x08
	.zero		1


	//   ....[5]....
        /*00d8*/ 	.word	0x000002d0
        /*00dc*/ 	.word	0x000000ff
        /*00e0*/ 	.word	0x00000138
        /*00e4*/ 	.short	0x0100
        /*00e6*/ 	.byte	0x08
	.zero		1


	//   ....[6]....
        /*00e8*/ 	.word	0x000002e0
        /*00ec*/ 	.word	0x000000ff
        /*00f0*/ 	.word	0x00000018
        /*00f4*/ 	.short	0x0100
        /*00f6*/ 	.byte	0x08
	.zero		1


	//   ....[7]....
        /*00f8*/ 	.word	0x000002f0
        /*00fc*/ 	.word	0x000000ff
        /*0100*/ 	.word	0x00000140
        /*0104*/ 	.short	0x0100
        /*0106*/ 	.byte	0x08
	.zero		1


	//   ....[8]....
        /*0108*/ 	.word	0x00000300
        /*010c*/ 	.word	0x000000ff
        /*0110*/ 	.word	0x00000020
        /*0114*/ 	.short	0x0100
        /*0116*/ 	.byte	0x08
	.zero		1


	//   ....[9]....
        /*0118*/ 	.word	0x00000310
        /*011c*/ 	.word	0x000000ff
        /*0120*/ 	.word	0x00000148
        /*0124*/ 	.short	0x0100
        /*0126*/ 	.byte	0x08
	.zero		1


	//   ....[10]....
        /*0128*/ 	.word	0x00000320
        /*012c*/ 	.word	0x000000ff
        /*0130*/ 	.word	0x00000028
        /*0134*/ 	.short	0x0100
        /*0136*/ 	.byte	0x08
	.zero		1


	//   ....[11]....
        /*0138*/ 	.word	0x00000330
        /*013c*/ 	.word	0x000000ff
        /*0140*/ 	.word	0x00000150
        /*0144*/ 	.short	0x0100
        /*0146*/ 	.byte	0x08
	.zero		1


	//   ....[12]....
        /*0148*/ 	.word	0x00000340
        /*014c*/ 	.word	0x000000ff
        /*0150*/ 	.word	0x00000030
        /*0154*/ 	.short	0x0100
        /*0156*/ 	.byte	0x08
	.zero		1


	//   ....[13]....
        /*0158*/ 	.word	0x00000350
        /*015c*/ 	.word	0x000000ff
        /*0160*/ 	.word	0x00000158
        /*0164*/ 	.short	0x0100
        /*0166*/ 	.byte	0x08
	.zero		1


	//   ....[14]....
        /*0168*/ 	.word	0x00000360
        /*016c*/ 	.word	0x000000ff
        /*0170*/ 	.word	0x00000038
        /*0174*/ 	.short	0x0100
        /*0176*/ 	.byte	0x08
	.zero		1


	//   ....[15]....
        /*0178*/ 	.word	0x00000370
        /*017c*/ 	.word	0x000000ff
        /*0180*/ 	.word	0x00000160
        /*0184*/ 	.short	0x0100
        /*0186*/ 	.byte	0x08
	.zero		1


	//   ....[16]....
        /*0188*/ 	.word	0x00000380
        /*018c*/ 	.word	0x000000ff
        /*0190*/ 	.word	0x00000040
        /*0194*/ 	.short	0x0100
        /*0196*/ 	.byte	0x08
	.zero		1


	//   ....[17]....
        /*0198*/ 	.word	0x00000390
        /*019c*/ 	.word	0x000000ff
        /*01a0*/ 	.word	0x00000168
        /*01a4*/ 	.short	0x0100
        /*01a6*/ 	.byte	0x08
	.zero		1


	//   ....[18]....
        /*01a8*/ 	.word	0x000003a0
        /*01ac*/ 	.word	0x000000ff
        /*01b0*/ 	.word	0x00000048
        /*01b4*/ 	.short	0x0100
        /*01b6*/ 	.byte	0x08
	.zero		1


	//   ....[19]....
        /*01b8*/ 	.word	0x000003b0
        /*01bc*/ 	.word	0x000000ff
        /*01c0*/ 	.word	0x00000170
        /*01c4*/ 	.short	0x0100
        /*01c6*/ 	.byte	0x08
	.zero		1


	//   ....[20]....
        /*01c8*/ 	.word	0x000003c0
        /*01cc*/ 	.word	0x000000ff
        /*01d0*/ 	.word	0x00000050
        /*01d4*/ 	.short	0x0100
        /*01d6*/ 	.byte	0x08
	.zero		1


	//   ....[21]....
        /*01d8*/ 	.word	0x000003d0
        /*01dc*/ 	.word	0x000000ff
        /*01e0*/ 	.word	0x00000178
        /*01e4*/ 	.short	0x0100
        /*01e6*/ 	.byte	0x08
	.zero		1


	//   ....[22]....
        /*01e8*/ 	.word	0x000003e0
        /*01ec*/ 	.word	0x000000ff
        /*01f0*/ 	.word	0x00000058
        /*01f4*/ 	.short	0x0100
        /*01f6*/ 	.byte	0x08
	.zero		1


	//   ....[23]....
        /*01f8*/ 	.word	0x000003f0
        /*01fc*/ 	.word	0x000000ff
        /*0200*/ 	.word	0x00000180
        /*0204*/ 	.short	0x0100
        /*0206*/ 	.byte	0x08
	.zero		1


	//   ....[24]....
        /*0208*/ 	.word	0x00000400
        /*020c*/ 	.word	0x000000ff
        /*0210*/ 	.word	0x00000060
        /*0214*/ 	.short	0x0100
        /*0216*/ 	.byte	0x08
	.zero		1


	//   ....[25]....
        /*0218*/ 	.word	0x00000410
        /*021c*/ 	.word	0x000000ff
        /*0220*/ 	.word	0x00000188
        /*0224*/ 	.short	0x0100
        /*0226*/ 	.byte	0x08
	.zero		1


	//   ....[26]....
        /*0228*/ 	.word	0x00000420
        /*022c*/ 	.word	0x000000ff
        /*0230*/ 	.word	0x00000068
        /*0234*/ 	.short	0x0100
        /*0236*/ 	.byte	0x08
	.zero		1


	//   ....[27]....
        /*0238*/ 	.word	0x00000430
        /*023c*/ 	.word	0x000000ff
        /*0240*/ 	.word	0x00000190
        /*0244*/ 	.short	0x0100
        /*0246*/ 	.byte	0x08
	.zero		1


	//   ....[28]....
        /*0248*/ 	.word	0x00000440
        /*024c*/ 	.word	0x000000ff
        /*0250*/ 	.word	0x00000070
        /*0254*/ 	.short	0x0100
        /*0256*/ 	.byte	0x08
	.zero		1


	//   ....[29]....
        /*0258*/ 	.word	0x00000450
        /*025c*/ 	.word	0x000000ff
        /*0260*/ 	.word	0x00000198
        /*0264*/ 	.short	0x0100
        /*0266*/ 	.byte	0x08
	.zero		1


	//   ....[30]....
        /*0268*/ 	.word	0x00000460
        /*026c*/ 	.word	0x000000ff
        /*0270*/ 	.word	0x00000078
        /*0274*/ 	.short	0x0100
        /*0276*/ 	.byte	0x08
	.zero		1


	//   ....[31]....
        /*0278*/ 	.word	0x00000470
        /*027c*/ 	.word	0x000000ff
        /*0280*/ 	.word	0x000001a0
        /*0284*/ 	.short	0x0100
        /*0286*/ 	.byte	0x08
	.zero		1


	//   ....[32]....
        /*0288*/ 	.word	0x00000480
        /*028c*/ 	.word	0x000000ff
        /*0290*/ 	.word	0x00000080
        /*0294*/ 	.short	0x0100
        /*0296*/ 	.byte	0x08
	.zero		1


	//   ....[33]....
        /*0298*/ 	.word	0x00000490
        /*029c*/ 	.word	0x000000ff
        /*02a0*/ 	.word	0x000001a8
        /*02a4*/ 	.short	0x0100
        /*02a6*/ 	.byte	0x08
	.zero		1


	//   ....[34]....
        /*02a8*/ 	.word	0x000004a0
        /*02ac*/ 	.word	0x000000ff
        /*02b0*/ 	.word	0x00000088
        /*02b4*/ 	.short	0x0100
        /*02b6*/ 	.byte	0x08
	.zero		1


	//   ....[35]....
        /*02b8*/ 	.word	0x000004b0
        /*02bc*/ 	.word	0x000000ff
        /*02c0*/ 	.word	0x000001b0
        /*02c4*/ 	.short	0x0100
        /*02c6*/ 	.byte	0x08
	.zero		1


	//   ....[36]....
        /*02c8*/ 	.word	0x000004c0
        /*02cc*/ 	.word	0x000000ff
        /*02d0*/ 	.word	0x00000090
        /*02d4*/ 	.short	0x0100
        /*02d6*/ 	.byte	0x08
	.zero		1


	//   ....[37]....
        /*02d8*/ 	.word	0x000004d0
        /*02dc*/ 	.word	0x000000ff
        /*02e0*/ 	.word	0x000001b8
        /*02e4*/ 	.short	0x0100
        /*02e6*/ 	.byte	0x08
	.zero		1


	//   ....[38]....
        /*02e8*/ 	.word	0x000004e0
        /*02ec*/ 	.word	0x000000ff
        /*02f0*/ 	.word	0x00000098
        /*02f4*/ 	.short	0x0100
        /*02f6*/ 	.byte	0x08
	.zero		1


	//   ....[39]....
        /*02f8*/ 	.word	0x000004f0
        /*02fc*/ 	.word	0x000000ff
        /*0300*/ 	.word	0x000001c0
        /*0304*/ 	.short	0x0100
        /*0306*/ 	.byte	0x08
	.zero		1


	//   ....[40]....
        /*0308*/ 	.word	0x00000500
        /*030c*/ 	.word	0x000000ff
        /*0310*/ 	.word	0x000000a0
        /*0314*/ 	.short	0x0100
        /*0316*/ 	.byte	0x08
	.zero		1


	//   ....[41]....
        /*0318*/ 	.word	0x00000510
        /*031c*/ 	.word	0x000000ff
        /*0320*/ 	.word	0x000001c8
        /*0324*/ 	.short	0x0100
        /*0326*/ 	.byte	0x08
	.zero		1


	//   ....[42]....
        /*0328*/ 	.word	0x00000520
        /*032c*/ 	.word	0x000000ff
        /*0330*/ 	.word	0x000000a8
        /*0334*/ 	.short	0x0100
        /*0336*/ 	.byte	0x08
	.zero		1


	//   ....[43]....
        /*0338*/ 	.word	0x00000530
        /*033c*/ 	.word	0x000000ff
        /*0340*/ 	.word	0x000001d0
        /*0344*/ 	.short	0x0100
        /*0346*/ 	.byte	0x08
	.zero		1


	//   ....[44]....
        /*0348*/ 	.word	0x00000540
        /*034c*/ 	.word	0x000000ff
        /*0350*/ 	.word	0x000000b0
        /*0354*/ 	.short	0x0100
        /*0356*/ 	.byte	0x08
	.zero		1


	//   ....[45]....
        /*0358*/ 	.word	0x00000550
        /*035c*/ 	.word	0x000000ff
        /*0360*/ 	.word	0x000001d8
        /*0364*/ 	.short	0x0100
        /*0366*/ 	.byte	0x08
	.zero		1


	//   ....[46]....
        /*0368*/ 	.word	0x00000560
        /*036c*/ 	.word	0x000000ff
        /*0370*/ 	.word	0x000000b8
        /*0374*/ 	.short	0x0100
        /*0376*/ 	.byte	0x08
	.zero		1


	//   ....[47]....
        /*0378*/ 	.word	0x00000570
        /*037c*/ 	.word	0x000000ff
        /*0380*/ 	.word	0x000001e0
        /*0384*/ 	.short	0x0100
        /*0386*/ 	.byte	0x08
	.zero		1


	//   ....[48]....
        /*0388*/ 	.word	0x00000580
        /*038c*/ 	.word	0x000000ff
        /*0390*/ 	.word	0x000000c0
        /*0394*/ 	.short	0x0100
        /*0396*/ 	.byte	0x08
	.zero		1


	//   ....[49]....
        /*0398*/ 	.word	0x00000590
        /*039c*/ 	.word	0x000000ff
        /*03a0*/ 	.word	0x000001e8
        /*03a4*/ 	.short	0x0100
        /*03a6*/ 	.byte	0x08
	.zero		1


	//   ....[50]....
        /*03a8*/ 	.word	0x000005a0
        /*03ac*/ 	.word	0x000000ff
        /*03b0*/ 	.word	0x000000c8
        /*03b4*/ 	.short	0x0100
        /*03b6*/ 	.byte	0x08
	.zero		1


	//   ....[51]....
        /*03b8*/ 	.word	0x000005b0
        /*03bc*/ 	.word	0x000000ff
        /*03c0*/ 	.word	0x000001f0
        /*03c4*/ 	.short	0x0100
        /*03c6*/ 	.byte	0x08
	.zero		1


	//   ....[52]....
        /*03c8*/ 	.word	0x000005c0
        /*03cc*/ 	.word	0x000000ff
        /*03d0*/ 	.word	0x000000d0
        /*03d4*/ 	.short	0x0100
        /*03d6*/ 	.byte	0x08
	.zero		1


	//   ....[53]....
        /*03d8*/ 	.word	0x000005d0
        /*03dc*/ 	.word	0x000000ff
        /*03e0*/ 	.word	0x000001f8
        /*03e4*/ 	.short	0x0100
        /*03e6*/ 	.byte	0x08
	.zero		1


	//   ....[54]....
        /*03e8*/ 	.word	0x000005e0
        /*03ec*/ 	.word	0x000000ff
        /*03f0*/ 	.word	0x000000d8
        /*03f4*/ 	.short	0x0100
        /*03f6*/ 	.byte	0x08
	.zero		1


	//   ....[55]....
        /*03f8*/ 	.word	0x000005f0
        /*03fc*/ 	.word	0x000000ff
        /*0400*/ 	.word	0x00000200
        /*0404*/ 	.short	0x0100
        /*0406*/ 	.byte	0x08
	.zero		1


	//   ....[56]....
        /*0408*/ 	.word	0x00000600
        /*040c*/ 	.word	0x000000ff
        /*0410*/ 	.word	0x000000e0
        /*0414*/ 	.short	0x0100
        /*0416*/ 	.byte	0x08
	.zero		1


	//   ....[57]....
        /*0418*/ 	.word	0x00000610
        /*041c*/ 	.word	0x000000ff
        /*0420*/ 	.word	0x00000208
        /*0424*/ 	.short	0x0100
        /*0426*/ 	.byte	0x08
	.zero		1


	//   ....[58]....
        /*0428*/ 	.word	0x00000620
        /*042c*/ 	.word	0x000000ff
        /*0430*/ 	.word	0x000000e8
        /*0434*/ 	.short	0x0100
        /*0436*/ 	.byte	0x08
	.zero		1


	//   ....[59]....
        /*0438*/ 	.word	0x00000630
        /*043c*/ 	.word	0x000000ff
        /*0440*/ 	.word	0x00000210
        /*0444*/ 	.short	0x0100
        /*0446*/ 	.byte	0x08
	.zero		1


	//   ....[60]....
        /*0448*/ 	.word	0x00000640
        /*044c*/ 	.word	0x000000ff
        /*0450*/ 	.word	0x000000f0
        /*0454*/ 	.short	0x0100
        /*0456*/ 	.byte	0x08
	.zero		1


	//   ....[61]....
        /*0458*/ 	.word	0x00000650
        /*045c*/ 	.word	0x000000ff
        /*0460*/ 	.word	0x00000218
        /*0464*/ 	.short	0x0100
        /*0466*/ 	.byte	0x08
	.zero		1


	//   ....[62]....
        /*0468*/ 	.word	0x00000660
        /*046c*/ 	.word	0x000000ff
        /*0470*/ 	.word	0x000000f8
        /*0474*/ 	.short	0x0100
        /*0476*/ 	.byte	0x08
	.zero		1


	//   ....[63]....
        /*0478*/ 	.word	0x00000670
        /*047c*/ 	.word	0x000000ff
        /*0480*/ 	.word	0x00000220
        /*0484*/ 	.short	0x0100
        /*0486*/ 	.byte	0x08
	.zero		1


	//   ....[64]....
        /*0488*/ 	.word	0x00000680
        /*048c*/ 	.word	0x000000ff
        /*0490*/ 	.word	0x00000100
        /*0494*/ 	.short	0x0100
        /*0496*/ 	.byte	0x08
	.zero		1


	//   ....[65]....
        /*0498*/ 	.word	0x00000690
        /*049c*/ 	.word	0x000000ff
        /*04a0*/ 	.word	0x00000228
        /*04a4*/ 	.short	0x0100
        /*04a6*/ 	.byte	0x08
	.zero		1


	//   ....[66]....
        /*04a8*/ 	.word	0x000006a0
        /*04ac*/ 	.word	0x000000ff
        /*04b0*/ 	.word	0x00000108
        /*04b4*/ 	.short	0x0100
        /*04b6*/ 	.byte	0x08
	.zero		1


	//   ....[67]....
        /*04b8*/ 	.word	0x000006b0
        /*04bc*/ 	.word	0x000000ff
        /*04c0*/ 	.word	0x00000230
        /*04c4*/ 	.short	0x0100
        /*04c6*/ 	.byte	0x08
	.zero		1


	//   ....[68]....
        /*04c8*/ 	.word	0x000006c0
        /*04cc*/ 	.word	0x000000ff
        /*04d0*/ 	.word	0x00000110
        /*04d4*/ 	.short	0x0100
        /*04d6*/ 	.byte	0x08
	.zero		1


	//   ....[69]....
        /*04d8*/ 	.word	0x000006d0
        /*04dc*/ 	.word	0x000000ff
        /*04e0*/ 	.word	0x00000238
        /*04e4*/ 	.short	0x0100
        /*04e6*/ 	.byte	0x08
	.zero		1


	//   ....[70]....
        /*04e8*/ 	.word	0x000006e0
        /*04ec*/ 	.word	0x000000ff
        /*04f0*/ 	.word	0x00000118
        /*04f4*/ 	.short	0x0100
        /*04f6*/ 	.byte	0x08
	.zero		1


	//   ....[71]....
        /*04f8*/ 	.word	0x000006f0
        /*04fc*/ 	.word	0x000000ff
        /*0500*/ 	.word	0x00000240
        /*0504*/ 	.short	0x0100
        /*0506*/ 	.byte	0x08
	.zero		1


	//   ....[72]....
        /*0508*/ 	.word	0x00000700
        /*050c*/ 	.word	0x000000ff
        /*0510*/ 	.word	0x00000120
        /*0514*/ 	.short	0x0100
        /*0516*/ 	.byte	0x08
	.zero		1


	//   ....[73]....
        /*0518*/ 	.word	0x00000710
        /*051c*/ 	.word	0x000000ff
        /*0520*/ 	.word	0x00000248
        /*0524*/ 	.short	0x0100
        /*0526*/ 	.byte	0x08
	.zero		1


	//   ....[74]....
        /*0528*/ 	.word	0x00000b80
        /*052c*/ 	.word	0x000000ff
        /*0530*/ 	.word	0x00000260
        /*0534*/ 	.short	0x0100
        /*0536*/ 	.byte	0x06
	.zero		1


	//   ....[75]....
        /*0538*/ 	.word	0x00000c00
        /*053c*/ 	.word	0x000000ff
        /*0540*/ 	.word	0x00000268
        /*0544*/ 	.short	0x0100
        /*0546*/ 	.byte	0x06
	.zero		1


	//   ....[76]....
        /*0548*/ 	.word	0x00001b50
        /*054c*/ 	.word	0x00000003
        /*0550*/ 	.word	0x00000000
        /*0554*/ 	.short	0x010a
        /*0556*/ 	.byte	0x3f
	.zero		1


	//   ....[77]....
        /*0558*/ 	.word	0x00001bb0
        /*055c*/ 	.word	0x00000003
        /*0560*/ 	.word	0x00000000
        /*0564*/ 	.short	0x010a
        /*0566*/ 	.byte	0x3f
	.zero		1


	//   ....[78]....
        /*0568*/ 	.word	0x00001dc0
        /*056c*/ 	.word	0x00000005
        /*0570*/ 	.word	0x00000000
        /*0574*/ 	.short	0x010a
        /*0576*/ 	.byte	0x3f
	.zero		1


	//   ....[79]....
        /*0578*/ 	.word	0x00001e00
        /*057c*/ 	.word	0x00000005
        /*0580*/ 	.word	0x00000000
        /*0584*/ 	.short	0x010a
        /*0586*/ 	.byte	0x3f
	.zero		1


	//   ....[80]....
        /*0588*/ 	.word	0x00001ef0
        /*058c*/ 	.word	0x00000004
        /*0590*/ 	.word	0x00000000
        /*0594*/ 	.short	0x0101
        /*0596*/ 	.byte	0x3f
	.zero		1


	//   ....[81]....
        /*0598*/ 	.word	0x00002110
        /*059c*/ 	.word	0x00000000
        /*05a0*/ 	.word	0x00000000
        /*05a4*/ 	.short	0x0101
        /*05a6*/ 	.byte	0x3f
	.zero		1


	//   ....[82]....
        /*05a8*/ 	.word	0x00004e30
        /*05ac*/ 	.word	0x00000017
        /*05b0*/ 	.word	0x00000128
        /*05b4*/ 	.short	0x010a
        /*05b6*/ 	.byte	0x3f
	.zero		1


	//   ....[83]....
        /*05b8*/ 	.word	0x00005220
        /*05bc*/ 	.word	0x00000006
        /*05c0*/ 	.word	0x00000268
        /*05c4*/ 	.short	0x0101
        /*05c6*/ 	.byte	0x3f
	.zero		1


	//   ....[84]....
        /*05c8*/ 	.word	0x00005920
        /*05cc*/ 	.word	0x00000007
        /*05d0*/ 	.word	0x00000000
        /*05d4*/ 	.short	0x010a
        /*05d6*/ 	.byte	0x3f
	.zero		1


	//   ....[85]....
        /*05d8*/ 	.word	0x000059a0
        /*05dc*/ 	.word	0x00000006
        /*05e0*/ 	.word	0x00000000
        /*05e4*/ 	.short	0x010a
        /*05e6*/ 	.byte	0x3f
	.zero		1


	//   ....[86]....
        /*05e8*/ 	.word	0x00005a30
        /*05ec*/ 	.word	0x00000007
        /*05f0*/ 	.word	0x00000000
        /*05f4*/ 	.short	0x010a
        /*05f6*/ 	.byte	0x3f
	.zero		1


	//   ....[87]....
        /*05f8*/ 	.word	0x00005ac0
        /*05fc*/ 	.word	0x00000006
        /*0600*/ 	.word	0x00000000
        /*0604*/ 	.short	0x010a
        /*0606*/ 	.byte	0x3f
	.zero		1


	//   ....[88]....
        /*0608*/ 	.word	0x00005b50
        /*060c*/ 	.word	0x00000007
        /*0610*/ 	.word	0x00000000
        /*0614*/ 	.short	0x010a
        /*0616*/ 	.byte	0x3f
	.zero		1


	//   ....[89]....
        /*0618*/ 	.word	0x00005be0
        /*061c*/ 	.word	0x00000006
        /*0620*/ 	.word	0x00000000
        /*0624*/ 	.short	0x010a
        /*0626*/ 	.byte	0x3f
	.zero		1


	//   ....[90]....
        /*0628*/ 	.word	0x00005c70
        /*062c*/ 	.word	0x00000007
        /*0630*/ 	.word	0x00000000
        /*0634*/ 	.short	0x010a
        /*0636*/ 	.byte	0x3f
	.zero		1


	//   ....[91]....
        /*0638*/ 	.word	0x00005d00
        /*063c*/ 	.word	0x00000006
        /*0640*/ 	.word	0x00000000
        /*0644*/ 	.short	0x010a
        /*0646*/ 	.byte	0x3f
	.zero		1


	//   ....[92]....
        /*0648*/ 	.word	0x00005d90
        /*064c*/ 	.word	0x00000007
        /*0650*/ 	.word	0x00000000
        /*0654*/ 	.short	0x010a
        /*0656*/ 	.byte	0x3f
	.zero		1


	//   ....[93]....
        /*0658*/ 	.word	0x00005e20
        /*065c*/ 	.word	0x00000006
        /*0660*/ 	.word	0x00000000
        /*0664*/ 	.short	0x010a
        /*0666*/ 	.byte	0x3f
	.zero		1


	//   ....[94]....
        /*0668*/ 	.word	0x00005eb0
        /*066c*/ 	.word	0x00000007
        /*0670*/ 	.word	0x00000000
        /*0674*/ 	.short	0x010a
        /*0676*/ 	.byte	0x3f
	.zero		1


	//   ....[95]....
        /*0678*/ 	.word	0x00005f40
        /*067c*/ 	.word	0x00000006
        /*0680*/ 	.word	0x00000000
        /*0684*/ 	.short	0x010a
        /*0686*/ 	.byte	0x3f
	.zero		1


	//   ....[96]....
        /*0688*/ 	.word	0x00005fd0
        /*068c*/ 	.word	0x00000007
        /*0690*/ 	.word	0x00000000
        /*0694*/ 	.short	0x010a
        /*0696*/ 	.byte	0x3f
	.zero		1


	//   ....[97]....
        /*0698*/ 	.word	0x00006060
        /*069c*/ 	.word	0x00000006
        /*06a0*/ 	.word	0x00000000
        /*06a4*/ 	.short	0x010a
        /*06a6*/ 	.byte	0x3f
	.zero		1


	//   ....[98]....
        /*06a8*/ 	.word	0x000060f0
        /*06ac*/ 	.word	0x00000007
        /*06b0*/ 	.word	0x00000000
        /*06b4*/ 	.short	0x010a
        /*06b6*/ 	.byte	0x3f
	.zero		1


	//   ....[99]....
        /*06b8*/ 	.word	0x00006180
        /*06bc*/ 	.word	0x00000006
        /*06c0*/ 	.word	0x00000000
        /*06c4*/ 	.short	0x010a
        /*06c6*/ 	.byte	0x3f
	.zero		1


	//   ....[100]....
        /*06c8*/ 	.word	0x00006210
        /*06cc*/ 	.word	0x00000007
        /*06d0*/ 	.word	0x00000000
        /*06d4*/ 	.short	0x010a
        /*06d6*/ 	.byte	0x3f
	.zero		1


	//   ....[101]....
        /*06d8*/ 	.word	0x000062a0
        /*06dc*/ 	.word	0x00000006
        /*06e0*/ 	.word	0x00000000
        /*06e4*/ 	.short	0x010a
        /*06e6*/ 	.byte	0x3f
	.zero		1


	//   ....[102]....
        /*06e8*/ 	.word	0x00006330
        /*06ec*/ 	.word	0x00000007
        /*06f0*/ 	.word	0x00000000
        /*06f4*/ 	.short	0x010a
        /*06f6*/ 	.byte	0x3f
	.zero		1


	//   ....[103]....
        /*06f8*/ 	.word	0x000063c0
        /*06fc*/ 	.word	0x00000006
        /*0700*/ 	.word	0x00000000
        /*0704*/ 	.short	0x010a
        /*0706*/ 	.byte	0x3f
	.zero		1


	//   ....[104]....
        /*0708*/ 	.word	0x00006450
        /*070c*/ 	.word	0x00000007
        /*0710*/ 	.word	0x00000000
        /*0714*/ 	.short	0x010a
        /*0716*/ 	.byte	0x3f
	.zero		1


	//   ....[105]....
        /*0718*/ 	.word	0x000064e0
        /*071c*/ 	.word	0x00000006
        /*0720*/ 	.word	0x00000000
        /*0724*/ 	.short	0x010a
        /*0726*/ 	.byte	0x3f
	.zero		1


	//   ....[106]....
        /*0728*/ 	.word	0x00006570
        /*072c*/ 	.word	0x00000007
        /*0730*/ 	.word	0x00000000
        /*0734*/ 	.short	0x010a
        /*0736*/ 	.byte	0x3f
	.zero		1


	//   ....[107]....
        /*0738*/ 	.word	0x00006600
        /*073c*/ 	.word	0x00000006
        /*0740*/ 	.word	0x00000000
        /*0744*/ 	.short	0x010a
        /*0746*/ 	.byte	0x3f
	.zero		1


	//   ....[108]....
        /*0748*/ 	.word	0x00006690
        /*074c*/ 	.word	0x00000007
        /*0750*/ 	.word	0x00000000
        /*0754*/ 	.short	0x010a
        /*0756*/ 	.byte	0x3f
	.zero		1


	//   ....[109]....
        /*0758*/ 	.word	0x00006720
        /*075c*/ 	.word	0x00000006
        /*0760*/ 	.word	0x00000000
        /*0764*/ 	.short	0x010a
        /*0766*/ 	.byte	0x3f
	.zero		1


	//   ....[110]....
        /*0768*/ 	.word	0x000067b0
        /*076c*/ 	.word	0x00000007
        /*0770*/ 	.word	0x00000000
        /*0774*/ 	.short	0x010a
        /*0776*/ 	.byte	0x3f
	.zero		1


	//   ....[111]....
        /*0778*/ 	.word	0x00006840
        /*077c*/ 	.word	0x00000006
        /*0780*/ 	.word	0x00000000
        /*0784*/ 	.short	0x010a
        /*0786*/ 	.byte	0x3f
	.zero		1


	//   ....[112]....
        /*0788*/ 	.word	0x000068d0
        /*078c*/ 	.word	0x00000007
        /*0790*/ 	.word	0x00000000
        /*0794*/ 	.short	0x010a
        /*0796*/ 	.byte	0x3f
	.zero		1


	//   ....[113]....
        /*0798*/ 	.word	0x00006960
        /*079c*/ 	.word	0x00000006
        /*07a0*/ 	.word	0x00000000
        /*07a4*/ 	.short	0x010a
        /*07a6*/ 	.byte	0x3f
	.zero		1


	//   ....[114]....
        /*07a8*/ 	.word	0x000069f0
        /*07ac*/ 	.word	0x00000007
        /*07b0*/ 	.word	0x00000000
        /*07b4*/ 	.short	0x010a
        /*07b6*/ 	.byte	0x3f
	.zero		1


	//   ....[115]....
        /*07b8*/ 	.word	0x00006a80
        /*07bc*/ 	.word	0x00000006
        /*07c0*/ 	.word	0x00000000
        /*07c4*/ 	.short	0x010a
        /*07c6*/ 	.byte	0x3f
	.zero		1


	//   ....[116]....
        /*07c8*/ 	.word	0x00006b10
        /*07cc*/ 	.word	0x00000007
        /*07d0*/ 	.word	0x00000000
        /*07d4*/ 	.short	0x010a
        /*07d6*/ 	.byte	0x3f
	.zero		1


	//   ....[117]....
        /*07d8*/ 	.word	0x00006ba0
        /*07dc*/ 	.word	0x00000006
        /*07e0*/ 	.word	0x00000000
        /*07e4*/ 	.short	0x010a
        /*07e6*/ 	.byte	0x3f
	.zero		1


	//   ....[118]....
        /*07e8*/ 	.word	0x00006c30
        /*07ec*/ 	.word	0x00000007
        /*07f0*/ 	.word	0x00000000
        /*07f4*/ 	.short	0x010a
        /*07f6*/ 	.byte	0x3f
	.zero		1


	//   ....[119]....
        /*07f8*/ 	.word	0x00006cc0
        /*07fc*/ 	.word	0x00000006
        /*0800*/ 	.word	0x00000000
        /*0804*/ 	.short	0x010a
        /*0806*/ 	.byte	0x3f
	.zero		1


	//   ....[120]....
        /*0808*/ 	.word	0x00006d50
        /*080c*/ 	.word	0x00000005
        /*0810*/ 	.word	0x00000000
        /*0814*/ 	.short	0x010a
        /*0816*/ 	.byte	0x3f
	.zero		1


	//   ....[121]....
        /*0818*/ 	.word	0x00006db0
        /*081c*/ 	.word	0x00000003
        /*0820*/ 	.word	0x00000000
        /*0824*/ 	.short	0x010a
        /*0826*/ 	.byte	0x3f
	.zero		1


	//   ....[122]....
        /*0828*/ 	.word	0x00006e00
        /*082c*/ 	.word	0x00000005
        /*0830*/ 	.word	0x00000000
        /*0834*/ 	.short	0x010a
        /*0836*/ 	.byte	0x3f
	.zero		1


	//   ....[123]....
        /*0838*/ 	.word	0x00006ed0
        /*083c*/ 	.word	0x00000017
        /*0840*/ 	.word	0x00000128
        /*0844*/ 	.short	0x010a
        /*0846*/ 	.byte	0x3f
	.zero		1


	//   ....[124]....
        /*0848*/ 	.word	0x00006fa0
        /*084c*/ 	.word	0x00000007
        /*0850*/ 	.word	0x00000000
        /*0854*/ 	.short	0x010a
        /*0856*/ 	.byte	0x3f
	.zero		1


	//   ....[125]....
        /*0858*/ 	.word	0x00006ff0
        /*085c*/ 	.word	0x00000006
        /*0860*/ 	.word	0x00000000
        /*0864*/ 	.short	0x010a
        /*0866*/ 	.byte	0x3f
	.zero		1


	//   ....[126]....
        /*0868*/ 	.word	0x00007040
        /*086c*/ 	.word	0x00000007
        /*0870*/ 	.word	0x00000000
        /*0874*/ 	.short	0x010a
        /*0876*/ 	.byte	0x3f
	.zero		1


	//   ....[127]....
        /*0878*/ 	.word	0x00007090
        /*087c*/ 	.word	0x00000006
        /*0880*/ 	.word	0x00000000
        /*0884*/ 	.short	0x010a
        /*0886*/ 	.byte	0x3f
	.zero		1


	//   ....[128]....
        /*0888*/ 	.word	0x000070e0
        /*088c*/ 	.word	0x00000007
        /*0890*/ 	.word	0x00000000
        /*0894*/ 	.short	0x010a
        /*0896*/ 	.byte	0x3f
	.zero		1


	//   ....[129]....
        /*0898*/ 	.word	0x00007130
        /*089c*/ 	.word	0x00000006
        /*08a0*/ 	.word	0x00000000
        /*08a4*/ 	.short	0x010a
        /*08a6*/ 	.byte	0x3f
	.zero		1


	//   ....[130]....
        /*08a8*/ 	.word	0x00007180
        /*08ac*/ 	.word	0x00000007
        /*08b0*/ 	.word	0x00000000
        /*08b4*/ 	.short	0x010a
        /*08b6*/ 	.byte	0x3f
	.zero		1


	//   ....[131]....
        /*08b8*/ 	.word	0x000071d0
        /*08bc*/ 	.word	0x00000006
        /*08c0*/ 	.word	0x00000000
        /*08c4*/ 	.short	0x010a
        /*08c6*/ 	.byte	0x3f
	.zero		1


	//   ....[132]....
        /*08c8*/ 	.word	0x00007220
        /*08cc*/ 	.word	0x00000007
        /*08d0*/ 	.word	0x00000000
        /*08d4*/ 	.short	0x010a
        /*08d6*/ 	.byte	0x3f
	.zero		1


	//   ....[133]....
        /*08d8*/ 	.word	0x00007270
        /*08dc*/ 	.word	0x00000006
        /*08e0*/ 	.word	0x00000000
        /*08e4*/ 	.short	0x010a
        /*08e6*/ 	.byte	0x3f
	.zero		1


	//   ....[134]....
        /*08e8*/ 	.word	0x000072c0
        /*08ec*/ 	.word	0x00000007
        /*08f0*/ 	.word	0x00000000
        /*08f4*/ 	.short	0x010a
        /*08f6*/ 	.byte	0x3f
	.zero		1


	//   ....[135]....
        /*08f8*/ 	.word	0x00007310
        /*08fc*/ 	.word	0x00000006
        /*0900*/ 	.word	0x00000000
        /*0904*/ 	.short	0x010a
        /*0906*/ 	.byte	0x3f
	.zero		1


	//   ....[136]....
        /*0908*/ 	.word	0x00007360
        /*090c*/ 	.word	0x00000007
        /*0910*/ 	.word	0x00000000
        /*0914*/ 	.short	0x010a
        /*0916*/ 	.byte	0x3f
	.zero		1


	//   ....[137]....
        /*0918*/ 	.word	0x000073b0
        /*091c*/ 	.word	0x00000006
        /*0920*/ 	.word	0x00000000
        /*0924*/ 	.short	0x010a
        /*0926*/ 	.byte	0x3f
	.zero		1


	//   ....[138]....
        /*0928*/ 	.word	0x00007400
        /*092c*/ 	.word	0x00000007
        /*0930*/ 	.word	0x00000000
        /*0934*/ 	.short	0x010a
        /*0936*/ 	.byte	0x3f
	.zero		1


	//   ....[139]....
        /*0938*/ 	.word	0x00007450
        /*093c*/ 	.word	0x00000006
        /*0940*/ 	.word	0x00000000
        /*0944*/ 	.short	0x010a
        /*0946*/ 	.byte	0x3f
	.zero		1


	//   ....[140]....
        /*0948*/ 	.word	0x000074a0
        /*094c*/ 	.word	0x00000007
        /*0950*/ 	.word	0x00000000
        /*0954*/ 	.short	0x010a
        /*0956*/ 	.byte	0x3f
	.zero		1


	//   ....[141]....
        /*0958*/ 	.word	0x000074f0
        /*095c*/ 	.word	0x00000006
        /*0960*/ 	.word	0x00000000
        /*0964*/ 	.short	0x010a
        /*0966*/ 	.byte	0x3f
	.zero		1


	//   ....[142]....
        /*0968*/ 	.word	0x00007540
        /*096c*/ 	.word	0x00000007
        /*0970*/ 	.word	0x00000000
        /*0974*/ 	.short	0x010a
        /*0976*/ 	.byte	0x3f
	.zero		1


	//   ....[143]....
        /*0978*/ 	.word	0x00007590
        /*097c*/ 	.word	0x00000006
        /*0980*/ 	.word	0x00000000
        /*0984*/ 	.short	0x010a
        /*0986*/ 	.byte	0x3f
	.zero		1


	//   ....[144]....
        /*0988*/ 	.word	0x000075e0
        /*098c*/ 	.word	0x00000007
        /*0990*/ 	.word	0x00000000
        /*0994*/ 	.short	0x010a
        /*0996*/ 	.byte	0x3f
	.zero		1


	//   ....[145]....
        /*0998*/ 	.word	0x00007630
        /*099c*/ 	.word	0x00000006
        /*09a0*/ 	.word	0x00000000
        /*09a4*/ 	.short	0x010a
        /*09a6*/ 	.byte	0x3f
	.zero		1


	//   ....[146]....
        /*09a8*/ 	.word	0x00007680
        /*09ac*/ 	.word	0x00000007
        /*09b0*/ 	.word	0x00000000
        /*09b4*/ 	.short	0x010a
        /*09b6*/ 	.byte	0x3f
	.zero		1


	//   ....[147]....
        /*09b8*/ 	.word	0x000076d0
        /*09bc*/ 	.word	0x00000006
        /*09c0*/ 	.word	0x00000000
        /*09c4*/ 	.short	0x010a
        /*09c6*/ 	.byte	0x3f
	.zero		1


	//   ....[148]....
        /*09c8*/ 	.word	0x00007720
        /*09cc*/ 	.word	0x00000007
        /*09d0*/ 	.word	0x00000000
        /*09d4*/ 	.short	0x010a
        /*09d6*/ 	.byte	0x3f
	.zero		1


	//   ....[149]....
        /*09d8*/ 	.word	0x00007770
        /*09dc*/ 	.word	0x00000006
        /*09e0*/ 	.word	0x00000000
        /*09e4*/ 	.short	0x010a
        /*09e6*/ 	.byte	0x3f
	.zero		1


	//   ....[150]....
        /*09e8*/ 	.word	0x000077c0
        /*09ec*/ 	.word	0x00000007
        /*09f0*/ 	.word	0x00000000
        /*09f4*/ 	.short	0x010a
        /*09f6*/ 	.byte	0x3f
	.zero		1


	//   ....[151]....
        /*09f8*/ 	.word	0x00007810
        /*09fc*/ 	.word	0x00000006
        /*0a00*/ 	.word	0x00000000
        /*0a04*/ 	.short	0x010a
        /*0a06*/ 	.byte	0x3f
	.zero		1


	//   ....[152]....
        /*0a08*/ 	.word	0x00007860
        /*0a0c*/ 	.word	0x00000007
        /*0a10*/ 	.word	0x00000000
        /*0a14*/ 	.short	0x010a
        /*0a16*/ 	.byte	0x3f
	.zero		1


	//   ....[153]....
        /*0a18*/ 	.word	0x000078b0
        /*0a1c*/ 	.word	0x00000006
        /*0a20*/ 	.word	0x00000000
        /*0a24*/ 	.short	0x010a
        /*0a26*/ 	.byte	0x3f
	.zero		1


	//   ....[154]....
        /*0a28*/ 	.word	0x00007900
        /*0a2c*/ 	.word	0x00000007
        /*0a30*/ 	.word	0x00000000
        /*0a34*/ 	.short	0x010a
        /*0a36*/ 	.byte	0x3f
	.zero		1


	//   ....[155]....
        /*0a38*/ 	.word	0x00007950
        /*0a3c*/ 	.word	0x00000006
        /*0a40*/ 	.word	0x00000000
        /*0a44*/ 	.short	0x010a
        /*0a46*/ 	.byte	0x3f
	.zero		1


	//   ....[156]....
        /*0a48*/ 	.word	0x000079a0
        /*0a4c*/ 	.word	0x00000007
        /*0a50*/ 	.word	0x00000000
        /*0a54*/ 	.short	0x010a
        /*0a56*/ 	.byte	0x3f
	.zero		1


	//   ....[157]....
        /*0a58*/ 	.word	0x000079f0
        /*0a5c*/ 	.word	0x00000006
        /*0a60*/ 	.word	0x00000000
        /*0a64*/ 	.short	0x010a
        /*0a66*/ 	.byte	0x3f
	.zero		1


	//   ....[158]....
        /*0a68*/ 	.word	0x00007a40
        /*0a6c*/ 	.word	0x00000007
        /*0a70*/ 	.word	0x00000000
        /*0a74*/ 	.short	0x010a
        /*0a76*/ 	.byte	0x3f
	.zero		1


	//   ....[159]....
        /*0a78*/ 	.word	0x00007a90
        /*0a7c*/ 	.word	0x00000006
        /*0a80*/ 	.word	0x00000000
        /*0a84*/ 	.short	0x010a
        /*0a86*/ 	.byte	0x3f
	.zero		1


	//----- nvinfo : EIATTR_NUM_MBARRIERS
	.align		4
.L_35:
        /*0a88*/ 	.byte	0x03, 0x38
        /*0a8a*/ 	.short	0x004c


	//----- nvinfo : EIATTR_EXIT_INSTR_OFFSETS
	.align		4
        /*0a8c*/ 	.byte	0x04, 0x1c
        /*0a8e*/ 	.short	(.L_37 - .L_36)


	//   ....[0]....
.L_36:
        /*0a90*/ 	.word	0x00000e20


	//   ....[1]....
        /*0a94*/ 	.word	0x00001630


	//   ....[2]....
        /*0a98*/ 	.word	0x000045a0


	//   ....[3]....
        /*0a9c*/ 	.word	0x00004b00


	//   ....[4]....
        /*0aa0*/ 	.word	0x00006da0


	//----- nvinfo : EIATTR_MAX_THREADS
	.align		4
.L_37:
        /*0aa4*/ 	.byte	0x04, 0x05
        /*0aa6*/ 	.short	(.L_39 - .L_38)
.L_38:
        /*0aa8*/ 	.word	0x00000180
        /*0aac*/ 	.word	0x00000001
        /*0ab0*/ 	.word	0x00000001


	//----- nvinfo : EIATTR_CRS_STACK_SIZE
	.align		4
.L_39:
        /*0ab4*/ 	.byte	0x04, 0x1e
        /*0ab6*/ 	.short	(.L_41 - .L_40)
.L_40:
        /*0ab8*/ 	.word	0x00000000


	//----- nvinfo : EIATTR_CBANK_PARAM_SIZE
	.align		4
.L_41:
        /*0abc*/ 	.byte	0x03, 0x19
        /*0abe*/ 	.short	0x0470


	//----- nvinfo : EIATTR_PARAM_CBANK
	.align		4
        /*0ac0*/ 	.byte	0x04, 0x0a
        /*0ac2*/ 	.short	(.L_43 - .L_42)
	.align		4
.L_42:
        /*0ac4*/ 	.word	index@(.nv.constant0._ZN7cutlass13device_kernelINS_4gemm6kernel13GemmUniversalIN4cute5tupleIJiiiiEEENS1_10collective13CollectiveMmaINS1_34MainloopSm90TmaGmmaWarpSpecializedILi37ENS5_IJNS4_1CILi8EEENSA_ILi1EEESC_EEENS1_35KernelTmaWarpSpecializedCooperativeEEENS5_IJNSA_ILi128EEENSA_ILi64EEENSA_ILi32EEEEEEaNS5_IJlSC_lEEEaSK_NS4_8TiledMMAINS4_8MMA_AtomIJNS4_4SM904GMMA26MMA_64x64x32_S32S8S8_SS_TNEEEENS4_6LayoutINS5_IJNSA_ILi2EEESC_SC_EEENS5_IJSC_NSA_ILi0EEESU_EEEEENS5_IJNS4_10UnderscoreESX_SX_EEEEENS4_13SM90_TMA_LOADENS4_14ComposedLayoutINS4_7SwizzleILi1ELi4ELi3EEENS4_18smem_ptr_flag_bitsILi8EEENSR_INS5_IJSB_SI_EEENS5_IJSI_SC_EEEEEEEvNS4_8identityENS4_23SM90_TMA_LOAD_MULTICASTES19_vS1A_EENS_8epilogue10collective6detail29Sm90TmaWarpSpecializedAdapterINS1E_15DefaultEpilogueIaSK_SK_NS1D_6thread17LinearCombinationIaLi1EiiLNS1I_9ScaleType4KindE0ELNS_15FloatRoundStyleE2EaEENS1_15EpilogueDefaultEEEEEvvEEEEvNT_6ParamsE)
        /*0ac8*/ 	.short	0x0210
        /*0aca*/ 	.short	0x0470


	//----- nvinfo : EIATTR_SW_WAR
	.align		4
.L_43:
        /*0acc*/ 	.byte	0x04, 0x36
        /*0ace*/ 	.short	(.L_45 - .L_44)
.L_44:
        /*0ad0*/ 	.word	0x00000008
.L_45:


//--------------------- .nv.callgraph             --------------------------
	.section	.nv.callgraph,"",@"SHT_CUDA_CALLGRAPH"
	.align	4
	.sectionentsize	8
	.align		4
        /*0000*/ 	.word	0x00000000
	.align		4
        /*0004*/ 	.word	0xffffffff
	.align		4
        /*0008*/ 	.word	index@(_ZN7cutlass13device_kernelINS_4gemm6kernel13GemmUniversalIN4cute5tupleIJiiiiEEENS1_10collective13CollectiveMmaINS1_34MainloopSm90TmaGmmaWarpSpecializedILi37ENS5_IJNS4_1CILi8EEENSA_ILi1EEESC_EEENS1_35KernelTmaWarpSpecializedCooperativeEEENS5_IJNSA_ILi128EEENSA_ILi64EEENSA_ILi32EEEEEEaNS5_IJlSC_lEEEaSK_NS4_8TiledMMAINS4_8MMA_AtomIJNS4_4SM904GMMA26MMA_64x64x32_S32S8S8_SS_TNEEEENS4_6LayoutINS5_IJNSA_ILi2EEESC_SC_EEENS5_IJSC_NSA_ILi0EEESU_EEEEENS5_IJNS4_10UnderscoreESX_SX_EEEEENS4_13SM90_TMA_LOADENS4_14ComposedLayoutINS4_7SwizzleILi1ELi4ELi3EEENS4_18smem_ptr_flag_bitsILi8EEENSR_INS5_IJSB_SI_EEENS5_IJSI_SC_EEEEEEEvNS4_8identityENS4_23SM90_TMA_LOAD_MULTICASTES19_vS1A_EENS_8epilogue10collective6detail29Sm90TmaWarpSpecializedAdapterINS1E_15DefaultEpilogueIaSK_SK_NS1D_6thread17LinearCombinationIaLi1EiiLNS1I_9ScaleType4KindE0ELNS_15FloatRoundStyleE2EaEENS1_15EpilogueDefaultEEEEEvvEEEEvNT_6ParamsE)
	.align		4
        /*000c*/ 	.word	index@(__assertfail)
	.align		4
        /*0010*/ 	.word	0x00000000
	.align		4
        /*0014*/ 	.word	0xfffffffe
	.align		4
        /*0018*/ 	.word	0x00000000
	.align		4
        /*001c*/ 	.word	0xfffffffd
	.align		4
        /*0020*/ 	.word	0x00000000
	.align		4
        /*0024*/ 	.word	0xfffffffc


//--------------------- .nv.constant4             --------------------------
	.section	.nv.constant4,"a",@progbits
	.align	8
	.align		8
.nv.constant4:
        /*0000*/ 	.dword	__assertfail
	.align		8
        /*0008*/ 	.dword	__unnamed_1
	.align		8
        /*0010*/ 	.dword	_ZN40_INTERNAL_e6a53839_4_k_cu_e5ef74d5_184644cuda3std3__45__cpo5beginE
	.align		8
        /*0018*/ 	.dword	_ZN40_INTERNAL_e6a53839_4_k_cu_e5ef74d5_184644cuda3std3__45__cpo3endE
	.align		8
        /*0020*/ 	.dword	_ZN40_INTERNAL_e6a53839_4_k_cu_e5ef74d5_184644cuda3std3__45__cpo6cbeginE
	.align		8
        /*0028*/ 	.dword	_ZN40_INTERNAL_e6a53839_4_k_cu_e5ef74d5_184644cuda3std3__45__cpo4cendE
	.align		8
        /*0030*/ 	.dword	_ZN40_INTERNAL_e6a53839_4_k_cu_e5ef74d5_184644cuda3std3__442_GLOBAL__N__e6a53839_4_k_cu_e5ef74d5_184646ignoreE
	.align		8
        /*0038*/ 	.dword	_ZN40_INTERNAL_e6a53839_4_k_cu_e5ef74d5_184644cuda3std3__419piecewise_constructE
	.align		8
        /*0040*/ 	.dword	_ZN40_INTERNAL_e6a53839_4_k_cu_e5ef74d5_184644cuda3std3__48in_placeE
	.align		8
        /*0048*/ 	.dword	_ZN40_INTERNAL_e6a53839_4_k_cu_e5ef74d5_184644cuda3std6ranges3__45__cpo4swapE
	.align		8
        /*0050*/ 	.dword	_ZN40_INTERNAL_e6a53839_4_k_cu_e5ef74d5_184644cuda3std6ranges3__45__cpo9iter_moveE
	.align		8
        /*0058*/ 	.dword	_ZN40_INTERNAL_e6a53839_4_k_cu_e5ef74d5_184644cute7productE
	.align		8
        /*0060*/ 	.dword	_ZN40_INTERNAL_e6a53839_4_k_cu_e5ef74d5_184644cute1_E
	.align		8
        /*0068*/ 	.dword	$str$22
	.align		8
        /*0070*/ 	.dword	$str$23


//--------------------- .text._ZN7cutlass13device_kernelINS_4gemm6kernel13GemmUniversalIN4cute5tupleIJiiiiEEENS1_10collective13CollectiveMmaINS1_34MainloopSm90TmaGmmaWarpSpecializedILi37ENS5_IJNS4_1CILi8EEENSA_ILi1EEESC_EEENS1_35KernelTmaWarpSpecializedCooperativeEEENS5_IJNSA_ILi128EEENSA_ILi64EEENSA_ILi32EEEEEEaNS5_IJlSC_lEEEaSK_NS4_8TiledMMAINS4_8MMA_AtomIJNS4_4SM904GMMA26MMA_64x64x32_S32S8S8_SS_TNEEEENS4_6LayoutINS5_IJNSA_ILi2EEESC_SC_EEENS5_IJSC_NSA_ILi0EEESU_EEEEENS5_IJNS4_10UnderscoreESX_SX_EEEEENS4_13SM90_TMA_LOADENS4_14ComposedLayoutINS4_7SwizzleILi1ELi4ELi3EEENS4_18smem_ptr_flag_bitsILi8EEENSR_INS5_IJSB_SI_EEENS5_IJSI_SC_EEEEEEEvNS4_8identityENS4_23SM90_TMA_LOAD_MULTICASTES19_vS1A_EENS_8epilogue10collective6detail29Sm90TmaWarpSpecializedAdapterINS1E_15DefaultEpilogueIaSK_SK_NS1D_6thread17LinearCombinationIaLi1EiiLNS1I_9ScaleType4KindE0ELNS_15FloatRoundStyleE2EaEENS1_15EpilogueDefaultEEEEEvvEEEEvNT_6ParamsE --------------------------
	.section	.text._ZN7cutlass13device_kernelINS_4gemm6kernel13GemmUniversalIN4cute5tupleIJiiiiEEENS1_10collective13CollectiveMmaINS1_34MainloopSm90TmaGmmaWarpSpecializedILi37ENS5_IJNS4_1CILi8EEENSA_ILi1EEESC_EEENS1_35KernelTmaWarpSpecializedCooperativeEEENS5_IJNSA_ILi128EEENSA_ILi64EEENSA_ILi32EEEEEEaNS5_IJlSC_lEEEaSK_NS4_8TiledMMAINS4_8MMA_AtomIJNS4_4SM904GMMA26MMA_64x64x32_S32S8S8_SS_TNEEEENS4_6LayoutINS5_IJNSA_ILi2EEESC_SC_EEENS5_IJSC_NSA_ILi0EEESU_EEEEENS5_IJNS4_10UnderscoreESX_SX_EEEEENS4_13SM90_TMA_LOADENS4_14ComposedLayoutINS4_7SwizzleILi1ELi4ELi3EEENS4_18smem_ptr_flag_bitsILi8EEENSR_INS5_IJSB_SI_EEENS5_IJSI_SC_EEEEEEEvNS4_8identityENS4_23SM90_TMA_LOAD_MULTICASTES19_vS1A_EENS_8epilogue10collective6detail29Sm90TmaWarpSpecializedAdapterINS1E_15DefaultEpilogueIaSK_SK_NS1D_6thread17LinearCombinationIaLi1EiiLNS1I_9ScaleType4KindE0ELNS_15FloatRoundStyleE2EaEENS1_15EpilogueDefaultEEEEEvvEEEEvNT_6ParamsE,"ax",@progbits
	.align	128
.text._ZN7cutlass13device_kernelINS_4gemm6kernel13GemmUniversalIN4cute5tupleIJiiiiEEENS1_10collective13CollectiveMmaINS1_34MainloopSm90TmaGmmaWarpSpecializedILi37ENS5_IJNS4_1CILi8EEENSA_ILi1EEESC_EEENS1_35KernelTmaWarpSpecializedCooperativeEEENS5_IJNSA_ILi128EEENSA_ILi64EEENSA_ILi32EEEEEEaNS5_IJlSC_lEEEaSK_NS4_8TiledMMAINS4_8MMA_AtomIJNS4_4SM904GMMA26MMA_64x64x32_S32S8S8_SS_TNEEEENS4_6LayoutINS5_IJNSA_ILi2EEESC_SC_EEENS5_IJSC_NSA_ILi0EEESU_EEEEENS5_IJNS4_10UnderscoreESX_SX_EEEEENS4_13SM90_TMA_LOADENS4_14ComposedLayoutINS4_7SwizzleILi1ELi4ELi3EEENS4_18smem_ptr_flag_bitsILi8EEENSR_INS5_IJSB_SI_EEENS5_IJSI_SC_EEEEEEEvNS4_8identityENS4_23SM90_TMA_LOAD_MULTICASTES19_vS1A_EENS_8epilogue10collective6detail29Sm90TmaWarpSpecializedAdapterINS1E_15DefaultEpilogueIaSK_SK_NS1D_6thread17LinearCombinationIaLi1EiiLNS1I_9ScaleType4KindE0ELNS_15FloatRoundStyleE2EaEENS1_15EpilogueDefaultEEEEEvvEEEEvNT_6ParamsE:
        .type           _ZN7cutlass13device_kernelINS_4gemm6kernel13GemmUniversalIN4cute5tupleIJiiiiEEENS1_10collective13CollectiveMmaINS1_34MainloopSm90TmaGmmaWarpSpecializedILi37ENS5_IJNS4_1CILi8EEENSA_ILi1EEESC_EEENS1_35KernelTmaWarpSpecializedCooperativeEEENS5_IJNSA_ILi128EEENSA_ILi64EEENSA_ILi32EEEEEEaNS5_IJlSC_lEEEaSK_NS4_8TiledMMAINS4_8MMA_AtomIJNS4_4SM904GMMA26MMA_64x64x32_S32S8S8_SS_TNEEEENS4_6LayoutINS5_IJNSA_ILi2EEESC_SC_EEENS5_IJSC_NSA_ILi0EEESU_EEEEENS5_IJNS4_10UnderscoreESX_SX_EEEEENS4_13SM90_TMA_LOADENS4_14ComposedLayoutINS4_7SwizzleILi1ELi4ELi3EEENS4_18smem_ptr_flag_bitsILi8EEENSR_INS5_IJSB_SI_EEENS5_IJSI_SC_EEEEEEEvNS4_8identityENS4_23SM90_TMA_LOAD_MULTICASTES19_vS1A_EENS_8epilogue10collective6detail29Sm90TmaWarpSpecializedAdapterINS1E_15DefaultEpilogueIaSK_SK_NS1D_6thread17LinearCombinationIaLi1EiiLNS1I_9ScaleType4KindE0ELNS_15FloatRoundStyleE2EaEENS1_15EpilogueDefaultEEEEEvvEEEEvNT_6ParamsE,@function
        .size           _ZN7cutlass13device_kernelINS_4gemm6kernel13GemmUniversalIN4cute5tupleIJiiiiEEENS1_10collective13CollectiveMmaINS1_34MainloopSm90TmaGmmaWarpSpecializedILi37ENS5_IJNS4_1CILi8EEENSA_ILi1EEESC_EEENS1_35KernelTmaWarpSpecializedCooperativeEEENS5_IJNSA_ILi128EEENSA_ILi64EEENSA_ILi32EEEEEEaNS5_IJlSC_lEEEaSK_NS4_8TiledMMAINS4_8MMA_AtomIJNS4_4SM904GMMA26MMA_64x64x32_S32S8S8_SS_TNEEEENS4_6LayoutINS5_IJNSA_ILi2EEESC_SC_EEENS5_IJSC_NSA_ILi0EEESU_EEEEENS5_IJNS4_10UnderscoreESX_SX_EEEEENS4_13SM90_TMA_LOADENS4_14ComposedLayoutINS4_7SwizzleILi1ELi4ELi3EEENS4_18smem_ptr_flag_bitsILi8EEENSR_INS5_IJSB_SI_EEENS5_IJSI_SC_EEEEEEEvNS4_8identityENS4_23SM90_TMA_LOAD_MULTICASTES19_vS1A_EENS_8epilogue10collective6detail29Sm90TmaWarpSpecializedAdapterINS1E_15DefaultEpilogueIaSK_SK_NS1D_6thread17LinearCombinationIaLi1EiiLNS1I_9ScaleType4KindE0ELNS_15FloatRoundStyleE2EaEENS1_15EpilogueDefaultEEEEEvvEEEEvNT_6ParamsE,(.L_x_206 - _ZN7cutlass13device_kernelINS_4gemm6kernel13GemmUniversalIN4cute5tupleIJiiiiEEENS1_10collective13CollectiveMmaINS1_34MainloopSm90TmaGmmaWarpSpecializedILi37ENS5_IJNS4_1CILi8EEENSA_ILi1EEESC_EEENS1_35KernelTmaWarpSpecializedCooperativeEEENS5_IJNSA_ILi128EEENSA_ILi64EEENSA_ILi32EEEEEEaNS5_IJlSC_lEEEaSK_NS4_8TiledMMAINS4_8MMA_AtomIJNS4_4SM904GMMA26MMA_64x64x32_S32S8S8_SS_TNEEEENS4_6LayoutINS5_IJNSA_ILi2EEESC_SC_EEENS5_IJSC_NSA_ILi0EEESU_EEEEENS5_IJNS4_10UnderscoreESX_SX_EEEEENS4_13SM90_TMA_LOADENS4_14ComposedLayoutINS4_7SwizzleILi1ELi4ELi3EEENS4_18smem_ptr_flag_bitsILi8EEENSR_INS5_IJSB_SI_EEENS5_IJSI_SC_EEEEEEEvNS4_8identityENS4_23SM90_TMA_LOAD_MULTICASTES19_vS1A_EENS_8epilogue10collective6detail29Sm90TmaWarpSpecializedAdapterINS1E_15DefaultEpilogueIaSK_SK_NS1D_6thread17LinearCombinationIaLi1EiiLNS1I_9ScaleType4KindE0ELNS_15FloatRoundStyleE2EaEENS1_15EpilogueDefaultEEEEEvvEEEEvNT_6ParamsE)
        .other          _ZN7cutlass13device_kernelINS_4gemm6kernel13GemmUniversalIN4cute5tupleIJiiiiEEENS1_10collective13CollectiveMmaINS1_34MainloopSm90TmaGmmaWarpSpecializedILi37ENS5_IJNS4_1CILi8EEENSA_ILi1EEESC_EEENS1_35KernelTmaWarpSpecializedCooperativeEEENS5_IJNSA_ILi128EEENSA_ILi64EEENSA_ILi32EEEEEEaNS5_IJlSC_lEEEaSK_NS4_8TiledMMAINS4_8MMA_AtomIJNS4_4SM904GMMA26MMA_64x64x32_S32S8S8_SS_TNEEEENS4_6LayoutINS5_IJNSA_ILi2EEESC_SC_EEENS5_IJSC_NSA_ILi0EEESU_EEEEENS5_IJNS4_10UnderscoreESX_SX_EEEEENS4_13SM90_TMA_LOADENS4_14ComposedLayoutINS4_7SwizzleILi1ELi4ELi3EEENS4_18smem_ptr_flag_bitsILi8EEENSR_INS5_IJSB_SI_EEENS5_IJSI_SC_EEEEEEEvNS4_8identityENS4_23SM90_TMA_LOAD_MULTICASTES19_vS1A_EENS_8epilogue10collective6detail29Sm90TmaWarpSpecializedAdapterINS1E_15DefaultEpilogueIaSK_SK_NS1D_6thread17LinearCombinationIaLi1EiiLNS1I_9ScaleType4KindE0ELNS_15FloatRoundStyleE2EaEENS1_15EpilogueDefaultEEEEEvvEEEEvNT_6ParamsE,@"STO_CUDA_ENTRY STV_DEFAULT"
_ZN7cutlass13device_kernelINS_4gemm6kernel13GemmUniversalIN4cute5tupleIJiiiiEEENS1_10collective13CollectiveMmaINS1_34MainloopSm90TmaGmmaWarpSpecializedILi37ENS5_IJNS4_1CILi8EEENSA_ILi1EEESC_EEENS1_35KernelTmaWarpSpecializedCooperativeEEENS5_IJNSA_ILi128EEENSA_ILi64EEENSA_ILi32EEEEEEaNS5_IJlSC_lEEEaSK_NS4_8TiledMMAINS4_8MMA_AtomIJNS4_4SM904GMMA26MMA_64x64x32_S32S8S8_SS_TNEEEENS4_6LayoutINS5_IJNSA_ILi2EEESC_SC_EEENS5_IJSC_NSA_ILi0EEESU_EEEEENS5_IJNS4_10UnderscoreESX_SX_EEEEENS4_13SM90_TMA_LOADENS4_14ComposedLayoutINS4_7SwizzleILi1ELi4ELi3EEENS4_18smem_ptr_flag_bitsILi8EEENSR_INS5_IJSB_SI_EEENS5_IJSI_SC_EEEEEEEvNS4_8identityENS4_23SM90_TMA_LOAD_MULTICASTES19_vS1A_EENS_8epilogue10collective6detail29Sm90TmaWarpSpecializedAdapterINS1E_15DefaultEpilogueIaSK_SK_NS1D_6thread17LinearCombinationIaLi1EiiLNS1I_9ScaleType4KindE0ELNS_15FloatRoundStyleE2EaEENS1_15EpilogueDefaultEEEEEvvEEEEvNT_6ParamsE:
[----:B------:R-:W0:Y:S01]  /*0000*/  LDC R1, c[0x0][0x28] ;  /* 0x00000a00ff017b82 */ /* 0x000e220000000800 */
[----:B------:R-:W1:Y:S01]  /*0010*/  S2R R61, SR_TID.X ;  /* 0x00000000003d7919 */ /* 0x000e620000002100 */
[----:B------:R-:W-:Y:S01]  /*0020*/  ELECT P0, URZ, PT ;  /* 0x00000000003f782f */ /* 0x000fe20003800000 */
[----:B------:R-:W-:Y:S01]  /*0030*/  BSSY B0, `(.L_x_0) ;  /* 0x000000f000007945 */ /* 0x000fe20003800000 */
[--C-:B-1----:R-:W-:Y:S02]  /*0040*/  SHF.R.U32.HI R0, RZ, 0x5, R61.reuse ;  /* 0x00000005ff007819 */ /* 0x102fe4000001163d */
[----:B------:R-:W-:-:S03]  /*0050*/  SHF.R.U32.HI R7, RZ, 0x7, R61 ;  /* 0x00000007ff077819 */ /* 0x000fc6000001163d */
[----:B------:R-:W1:Y:S04]  /*0060*/  SHFL.IDX PT, R3, R0, RZ, 0x1f ;  /* 0x00001fff00037589 */ /* 0x000e6800000e0000 */
[----:B------:R2:W3:Y:S01]  /*0070*/  SHFL.IDX PT, R2, R7, RZ, 0x1f ;  /* 0x00001fff07027589 */ /* 0x0004e200000e0000 */
[----:B-1----:R-:W-:-:S13]  /*0080*/  ISETP.NE.OR P0, PT, R3, RZ, !P0 ;  /* 0x000000ff0300720c */ /* 0x002fda0004705670 */
[----:B0-23--:R-:W-:Y:S05]  /*0090*/  @P0 BRA `(.L_x_1) ;  /* 0x0000000000200947 */ /* 0x00dfea0003800000 */
[----:B------:R-:W-:Y:S02]  /*00a0*/  ULDC.64 UR4, c[0x0][0x198] ;  /* 0x0000660000047ab9 */ /* 0x000fe40000000a00 */
[----:B------:R-:W-:Y:S02]  /*00b0*/  UIADD3 UR6, UP0, UR4, 0xf0, URZ ;  /* 0x000000f004067890 */ /* 0x000fe4000ff1e03f */
[----:B------:R-:W-:Y:S02]  /*00c0*/  UIADD3 UR4, UP1, UR4, 0x1f0, URZ ;  /* 0x000001f004047890 */ /* 0x000fe4000ff3e03f */
[----:B------:R-:W-:Y:S02]  /*00d0*/  UIADD3.X UR7, URZ, UR5, URZ, UP0, !UPT ;  /* 0x000000053f077290 */ /* 0x000fe400087fe43f */
[----:B------:R-:W-:-:S07]  /*00e0*/  UIADD3.X UR5, URZ, UR5, URZ, UP1, !UPT ;  /* 0x000000053f057290 */ /* 0x000fce0008ffe43f */
[----:B------:R0:W-:Y:S02]  /*00f0*/  UTMACCTL.PF [UR6] ;  /* 0x00000000060079b9 */ /* 0x0001e40008040000 */
[----:B------:R0:W-:Y:S02]  /*0100*/  UTMACCTL.PF [UR4] ;  /* 0x00000000040079b9 */ /* 0x0001e40008040000 */
[----:B0-----:R-:W-:Y:S01]  /*0110*/  NOP ;  /* 0x0000000000007918 */ /* 0x001fe20000000000 */
.L_x_1:
[----:B------:R-:W-:Y:S05]  /*0120*/  BSYNC B0 ;  /* 0x0000000000007941 */ /* 0x000fea0003800000 */
.L_x_0:
[----:B------:R-:W0:Y:S01]  /*0130*/  SHFL.IDX PT, R5, R0, RZ, 0x1f ;  /* 0x00001fff00057589 */ /* 0x000e2200000e0000 */
[----:B------:R-:W-:-:S04]  /*0140*/  SHF.R.S32.HI R4, RZ, 0x1f, R61 ;  /* 0x0000001fff047819 */ /* 0x000fc8000001143d */
[----:B------:R-:W-:-:S04]  /*0150*/  LEA.HI R4, R4, R61, RZ, 0x7 ;  /* 0x0000003d04047211 */ /* 0x000fc800078f38ff */
[----:B------:R-:W-:Y:S02]  /*0160*/  LOP3.LUT R4, R4, 0xffffff80, RZ, 0xc0, !PT ;  /* 0xffffff8004047812 */ /* 0x000fe400078ec0ff */
[----:B0-----:R-:W-:-:S13]  /*0170*/  ISETP.NE.AND P0, PT, R5, RZ, PT ;  /* 0x000000ff0500720c */ /* 0x001fda0003f05270 */
[----:B------:R-:W-:Y:S05]  /*0180*/  @P0 BRA `(.L_x_2) ;  /* 0x00000004006c0947 */ /* 0x000fea0003800000 */
[----:B------:R-:W-:Y:S01]  /*0190*/  ELECT P0, URZ, PT ;  /* 0x00000000003f782f */ /* 0x000fe20003800000 */
[----:B------:R-:W-:-:S12]  /*01a0*/  BSSY B0, `(.L_x_2) ;  /* 0x0000059000007945 */ /* 0x000fd80003800000 */
[----:B------:R-:W-:Y:S05]  /*01b0*/  @!P0 BRA `(.L_x_3) ;  /* 0x00000004005c8947 */ /* 0x000fea0003800000 */
[----:B------:R-:W0:Y:S01]  /*01c0*/  S2UR UR8, SR_CgaCtaId ;  /* 0x00000000000879c3 */ /* 0x000e220000008800 */
[----:B------:R-:W-:Y:S01]  /*01d0*/  UMOV UR4, 0x400 ;  /* 0x0000040000047882 */ /* 0x000fe20000000000 */
[----:B------:R-:W-:Y:S01]  /*01e0*/  UMOV UR5, 0x1 ;  /* 0x0000000100057882 */ /* 0x000fe20000000000 */
[----:B------:R-:W-:Y:S02]  /*01f0*/  UMOV UR6, 0x10 ;  /* 0x0000001000067882 */ /* 0x000fe40000000000 */
[----:B------:R-:W-:-:S04]  /*0200*/  UIADD3 UR6, -UR6, 0x100000, URZ ;  /* 0x0010000006067890 */ /* 0x000fc8000fffe13f */
[----:B------:R-:W-:Y:S02]  /*0210*/  USHF.L.U32 UR7, UR6, 0xb, URZ ;  /* 0x0000000b06077899 */ /* 0x000fe4000800063f */
[----:B------:R-:W-:Y:S02]  /*0220*/  USHF.L.U32 UR6, UR6, 0x1, URZ ;  /* 0x0000000106067899 */ /* 0x000fe4000800063f */
[----:B0-----:R-:W-:Y:S02]  /*0230*/  ULEA UR8, UR8, UR4, 0x18 ;  /* 0x0000000408087291 */ /* 0x001fe4000f8ec03f */
[----:B------:R-:W-:-:S04]  /*0240*/  UIADD3 UR4, -UR5, 0x100000, URZ ;  /* 0x0010000005047890 */ /* 0x000fc8000fffe13f */
[----:B------:R-:W-:Y:S02]  /*0250*/  USHF.L.U32 UR5, UR4, 0xb, URZ ;  /* 0x0000000b04057899 */ /* 0x000fe4000800063f */
[----:B------:R-:W-:Y:S01]  /*0260*/  USHF.L.U32 UR4, UR4, 0x1, URZ ;  /* 0x0000000104047899 */ /* 0x000fe2000800063f */
[----:B------:R-:W0:Y:S11]  /*0270*/  FENCE.VIEW.ASYNC.S ;  /* 0x00000000000073c6 */ /* 0x000e360000000000 */
[----:B0-----:R0:W1:Y:S01]  /*0280*/  SYNCS.EXCH.64 URZ, [UR8], UR4 ;  /* 0x00000004083f75b2 */ /* 0x0010620008000100 */
[----:B------:R0:W2:Y:S01]  /*0290*/  SYNCS.EXCH.64 URZ, [UR8+0x128], UR6 ;  /* 0x00012806083f75b2 */ /* 0x0000a20008000100 */
[----:B------:R0:W3:Y:S01]  /*02a0*/  SYNCS.EXCH.64 URZ, [UR8+0x8], UR4 ;  /* 0x00000804083f75b2 */ /* 0x0000e20008000100 */
[----:B------:R0:W4:Y:S01]  /*02b0*/  SYNCS.EXCH.64 URZ, [UR8+0x130], UR6 ;  /* 0x00013006083f75b2 */ /* 0x0001220008000100 */
[----:B------:R0:W0:Y:S01]  /*02c0*/  SYNCS.EXCH.64 URZ, [UR8+0x10], UR4 ;  /* 0x00001004083f75b2 */ /* 0x0000220008000100 */
        /* <DEDUP_REMOVED lines=69> */
[----:B-1234-:R-:W-:Y:S01]  /*0720*/  NOP ;  /* 0x0000000000007918 */ /* 0x01efe20000000000 */
.L_x_3:
[----:B0-----:R-:W-:Y:S05]  /*0730*/  BSYNC B0 ;  /* 0x0000000000007941 */ /* 0x001fea0003800000 */
.L_x_2:
[----:B------:R-:W-:Y:S01]  /*0740*/  IMAD.IADD R8, R61, 0x1, -R4 ;  /* 0x000000013d087824 */ /* 0x000fe200078e0a04 */
[----:B------:R-:W0:Y:S01]  /*0750*/  SHFL.IDX PT, R0, R0, RZ, 0x1f ;  /* 0x00001fff00007589 */ /* 0x000e2200000e0000 */
[----:B------:R-:W1:Y:S01]  /*0760*/  S2UR UR8, SR_CTAID.X ;  /* 0x00000000000879c3 */ /* 0x000e620000002500 */
[----:B------:R-:W-:Y:S02]  /*0770*/  SHF.R.S32.HI R10, RZ, 0x1f, R5 ;  /* 0x0000001fff0a7819 */ /* 0x000fe40000011405 */
[----:B------:R-:W-:Y:S02]  /*0780*/  ELECT P0, URZ, PT ;  /* 0x00000000003f782f */ /* 0x000fe40003800000 */
[----:B------:R-:W-:Y:S01]  /*0790*/  SHF.R.S32.HI R9, RZ, 0x1f, R8 ;  /* 0x0000001fff097819 */ /* 0x000fe20000011408 */
[----:B------:R-:W2:Y:S01]  /*07a0*/  S2R R4, SR_CTAID.Y ;  /* 0x0000000000047919 */ /* 0x000ea20000002600 */
[----:B------:R-:W-:Y:S01]  /*07b0*/  LEA.HI R10, R10, R5, RZ, 0x2 ;  /* 0x000000050a0a7211 */ /* 0x000fe200078f10ff */
[----:B------:R-:W-:Y:S01]  /*07c0*/  ULDC UR4, c[0x0][0x150] ;  /* 0x0000540000047ab9 */ /* 0x000fe20000000800 */
[----:B------:R-:W-:Y:S01]  /*07d0*/  LEA.HI R9, R9, R8, RZ, 0x3 ;  /* 0x0000000809097211 */ /* 0x000fe200078f18ff */
[----:B------:R-:W3:Y:S01]  /*07e0*/  LDC R13, c[0x0][0x144] ;  /* 0x00005100ff0d7b82 */ /* 0x000ee20000000800 */
[----:B------:R-:W-:Y:S01]  /*07f0*/  LOP3.LUT R10, R10, 0x3ffffffc, RZ, 0xc0, !PT ;  /* 0x3ffffffc0a0a7812 */ /* 0x000fe200078ec0ff */
[----:B------:R-:W-:Y:S01]  /*0800*/  NOP ;  /* 0x0000000000007918 */ /* 0x000fe20000000000 */
[--C-:B------:R-:W-:Y:S01]  /*0810*/  SHF.R.S32.HI R6, RZ, 0x3, R9.reuse ;  /* 0x00000003ff067819 */ /* 0x100fe20000011409 */
[----:B------:R-:W-:Y:S01]  /*0820*/  NOP ;  /* 0x0000000000007918 */ /* 0x000fe20000000000 */
[----:B------:R-:W-:Y:S01]  /*0830*/  SHF.R.S32.HI R9, RZ, 0x1f, R9 ;  /* 0x0000001fff097819 */ /* 0x000fe20000011409 */
[----:B------:R-:W-:Y:S01]  /*0840*/  IMAD.IADD R10, R5, 0x1, -R10 ;  /* 0x00000001050a7824 */ /* 0x000fe200078e0a0a */
[----:B------:R-:W-:Y:S01]  /*0850*/  ISETP.NE.AND P3, PT, R2, RZ, PT ;  /* 0x000000ff0200720c */ /* 0x000fe20003f65270 */
[----:B------:R-:W4:Y:S01]  /*0860*/  LDC R15, c[0x0][0x140] ;  /* 0x00005000ff0f7b82 */ /* 0x000f220000000800 */
[----:B------:R-:W-:Y:S01]  /*0870*/  LEA.HI R9, R9, R6, RZ, 0x2 ;  /* 0x0000000609097211 */ /* 0x000fe200078f10ff */
[----:B------:R-:W-:-:S03]  /*0880*/  IMAD.MOV.U32 R22, RZ, RZ, 0x1 ;  /* 0x00000001ff167424 */ /* 0x000fc600078e00ff */
[----:B------:R-:W-:Y:S02]  /*0890*/  LOP3.LUT R9, R9, 0xfffffffc, RZ, 0xc0, !PT ;  /* 0xfffffffc09097812 */ /* 0x000fe400078ec0ff */
[----:B0-----:R-:W-:Y:S02]  /*08a0*/  ISETP.NE.OR P0, PT, R0, RZ, !P0 ;  /* 0x000000ff0000720c */ /* 0x001fe40004705670 */
[----:B-1----:R-:W-:Y:S01]  /*08b0*/  I2FP.F32.U32 R0, UR8 ;  /* 0x0000000800007c45 */ /* 0x002fe20008201000 */
[----:B------:R-:W-:-:S04]  /*08c0*/  IMAD.IADD R9, R6, 0x1, -R9 ;  /* 0x0000000106097824 */ /* 0x000fc800078e0a09 */
[----:B------:R-:W-:Y:S02]  /*08d0*/  IMAD R9, R10, 0x4, R9 ;  /* 0x000000040a097824 */ /* 0x000fe400078e0209 */
[----:B------:R-:W-:Y:S01]  /*08e0*/  FMUL R11, R0, UR4 ;  /* 0x00000004000b7c20 */ /* 0x000fe20008400000 */
[----:B------:R-:W-:Y:S01]  /*08f0*/  ULDC UR4, c[0x0][0x154] ;  /* 0x0000550000047ab9 */ /* 0x000fe20000000800 */
[C---:B------:R-:W-:Y:S02]  /*0900*/  IMAD.SHL.U32 R0, R9.reuse, 0x4, RZ ;  /* 0x0000000409007824 */ /* 0x040fe400078e00ff */
[----:B------:R-:W-:Y:S02]  /*0910*/  VOTEU.ALL UP0, P0 ;  /* 0x00000000003f7886 */ /* 0x000fe40000000000 */
[----:B------:R-:W0:Y:S01]  /*0920*/  F2I.U32.TRUNC.NTZ R11, R11 ;  /* 0x0000000b000b7305 */ /* 0x000e22000020f000 */
[----:B--2---:R-:W-:Y:S01]  /*0930*/  I2FP.F32.U32 R12, R4 ;  /* 0x00000004000c7245 */ /* 0x004fe20000201000 */
[----:B------:R-:W-:Y:S01]  /*0940*/  VOTEU.ALL UP1, P0 ;  /* 0x00000000003f7886 */ /* 0x000fe20000020000 */
[----:B------:R-:W-:Y:S01]  /*0950*/  LOP3.LUT R19, R9, 0xc, R0, 0x78, !PT ;  /* 0x0000000c09137812 */ /* 0x000fe200078e7800 */
[----:B------:R-:W1:Y:S01]  /*0960*/  @!UP0 S2UR UR7, SR_CgaCtaId ;  /* 0x00000000000789c3 */ /* 0x000e620000008800 */
[----:B------:R-:W-:Y:S01]  /*0970*/  SHF.R.S32.HI R0, RZ, 0x1f, R3 ;  /* 0x0000001fff007819 */ /* 0x000fe20000011403 */
[----:B------:R-:W-:Y:S01]  /*0980*/  FMUL R14, R12, UR4 ;  /* 0x000000040c0e7c20 */ /* 0x000fe20008400000 */
[----:B------:R-:W-:Y:S01]  /*0990*/  SHF.R.S32.HI R6, RZ, 0x1f, R19 ;  /* 0x0000001fff067819 */ /* 0x000fe20000011413 */
[----:B------:R-:W-:Y:S01]  /*09a0*/  UMOV UR4, 0x20 ;  /* 0x0000002000047882 */ /* 0x000fe20000000000 */
[----:B------:R-:W-:Y:S01]  /*09b0*/  LEA.HI R0, R0, R3, RZ, 0x2 ;  /* 0x0000000300007211 */ /* 0x000fe200078f10ff */
[----:B------:R-:W-:Y:S01]  /*09c0*/  @!UP0 UMOV UR6, 0x400 ;  /* 0x0000040000068882 */ /* 0x000fe20000000000 */
[----:B------:R-:W-:Y:S01]  /*09d0*/  LEA.HI R10, R6, R19, RZ, 0x3 ;  /* 0x00000013060a7211 */ /* 0x000fe200078f18ff */
[----:B------:R-:W2:Y:S01]  /*09e0*/  LDC R9, c[0x0][0x148] ;  /* 0x00005200ff097b82 */ /* 0x000ea20000000800 */
[----:B------:R-:W5:Y:S01]  /*09f0*/  F2I.U32.TRUNC.NTZ R14, R14 ;  /* 0x0000000e000e7305 */ /* 0x000f62000020f000 */
[----:B------:R-:W-:Y:S01]  /*0a00*/  LOP3.LUT R0, R0, 0xfffffffc, RZ, 0xc0, !PT ;  /* 0xfffffffc00007812 */ /* 0x000fe200078ec0ff */
[----:B0-----:R-:W-:Y:S01]  /*0a10*/  IMAD.MOV R6, RZ, RZ, -R11 ;  /* 0x000000ffff067224 */ /* 0x001fe200078e0a0b */
[----:B------:R-:W-:Y:S01]  /*0a20*/  LOP3.LUT R12, R10, 0xfffffff8, RZ, 0xc0, !PT ;  /* 0xfffffff80a0c7812 */ /* 0x000fe200078ec0ff */
[----:B------:R-:W-:-:S04]  /*0a30*/  @!UP0 UIADD3 UR4, -UR4, 0x100000, URZ ;  /* 0x0010000004048890 */ /* 0x000fc8000fffe13f */
[----:B------:R-:W-:Y:S02]  /*0a40*/  @!UP0 USHF.L.U32 UR5, UR4, 0xb, URZ ;  /* 0x0000000b04058899 */ /* 0x000fe4000800063f */
[----:B------:R-:W-:Y:S01]  /*0a50*/  @!UP0 USHF.L.U32 UR4, UR4, 0x1, URZ ;  /* 0x0000000104048899 */ /* 0x000fe2000800063f */
[----:B----4-:R-:W-:Y:S01]  /*0a60*/  ISETP.EQ.U32.AND P2, PT, R15, 0x1, PT ;  /* 0x000000010f00780c */ /* 0x010fe20003f42070 */
[----:B---3--:R-:W-:Y:S02]  /*0a70*/  IMAD R6, R13, R6, UR8 ;  /* 0x000000080d067e24 */ /* 0x008fe4000f8e0206 */
[----:B------:R-:W-:Y:S02]  /*0a80*/  IMAD.IADD R11, R19, 0x1, -R12 ;  /* 0x00000001130b7824 */ /* 0x000fe400078e0a0c */
[----:B------:R-:W-:Y:S01]  /*0a90*/  IMAD.IADD R3, R3, 0x1, -R0 ;  /* 0x0000000103037824 */ /* 0x000fe200078e0a00 */
[----:B------:R-:W-:Y:S02]  /*0aa0*/  LOP3.LUT R0, R61, 0x7f, RZ, 0xc0, !PT ;  /* 0x0000007f3d007812 */ /* 0x000fe400078ec0ff */
[----:B------:R-:W-:Y:S01]  /*0ab0*/  ISETP.NE.AND P4, PT, R11, R6, PT ;  /* 0x000000060b00720c */ /* 0x000fe20003f85270 */
[----:B-----5:R-:W-:Y:S01]  /*0ac0*/  IMAD.MOV R23, RZ, RZ, -R14 ;  /* 0x000000ffff177224 */ /* 0x020fe200078e0a0e */
[----:B-1----:R-:W-:Y:S01]  /*0ad0*/  @!UP0 ULEA UR6, UR7, UR6, 0x18 ;  /* 0x0000000607068291 */ /* 0x002fe2000f8ec03f */
[C---:B------:R-:W-:Y:S01]  /*0ae0*/  ISETP.NE.AND P1, PT, R3.reuse, 0x3, PT ;  /* 0x000000030300780c */ /* 0x040fe20003f25270 */
[----:B------:R-:W-:Y:S01]  /*0af0*/  VOTEU.ALL UP0, P0 ;  /* 0x00000000003f7886 */ /* 0x000fe20000000000 */
[----:B------:R-:W-:Y:S01]  /*0b00*/  LOP3.LUT P0, RZ, R8, 0x7, RZ, 0xc0, !PT ;  /* 0x0000000708ff7812 */ /* 0x000fe2000780c0ff */
[----:B------:R-:W-:Y:S01]  /*0b10*/  VIADD R8, R2, 0xffffffff ;  /* 0xffffffff02087836 */ /* 0x000fe20000000000 */
[----:B------:R-:W-:Y:S01]  /*0b20*/  ISETP.EQ.OR P1, PT, R3, RZ, !P1 ;  /* 0x000000ff0300720c */ /* 0x000fe20004f22670 */
[----:B--2---:R-:W-:Y:S01]  /*0b30*/  IMAD R11, R9, R23, R4 ;  /* 0x00000017090b7224 */ /* 0x004fe200078e0204 */
[----:B------:R-:W-:-:S04]  /*0b40*/  ISETP.LT.U32.AND P0, PT, R19, 0x8, !P0 ;  /* 0x000000081300780c */ /* 0x000fc80004701070 */
[----:B------:R-:W-:Y:S02]  /*0b50*/  @P4 SHF.R.S32.HI R10, RZ, 0x3, R10 ;  /* 0x00000003ff0a4819 */ /* 0x000fe4000001140a */
[----:B------:R-:W-:Y:S01]  /*0b60*/  ISETP.EQ.AND P1, PT, R2, RZ, P1 ;  /* 0x000000ff0200720c */ /* 0x000fe20000f22270 */
[----:B------:R-:W0:Y:S02]  /*0b70*/  FENCE.VIEW.ASYNC.S ;  /* 0x00000000000073c6 */ /* 0x000e240000000000 */
[----:B0-----:R0:W1:Y:S01]  /*0b80*/  @!UP0 SYNCS.EXCH.64 URZ, [UR6+0x260], UR4 ;  /* 0x00026004063f85b2 */ /* 0x0010620008000100 */
[----:B------:R-:W-:Y:S02]  /*0b90*/  @P4 ISETP.NE.AND P5, PT, R10, R11, PT ;  /* 0x0000000b0a00420c */ /* 0x000fe40003fa5270 */
[----:B------:R-:W-:Y:S02]  /*0ba0*/  ISETP.GE.U32.AND P6, PT, R8, 0x2, PT ;  /* 0x000000020800780c */ /* 0x000fe40003fc6070 */
[----:B------:R-:W-:-:S02]  /*0bb0*/  SEL R11, RZ, 0x1, !P0 ;  /* 0x00000001ff0b7807 */ /* 0x000fc40004000000 */
[----:B------:R-:W-:Y:S02]  /*0bc0*/  @P4 SEL R22, RZ, 0x1, P5 ;  /* 0x00000001ff164807 */ /* 0x000fe40002800000 */
[----:B------:R-:W-:Y:S02]  /*0bd0*/  SEL R18, RZ, 0x1, !P1 ;  /* 0x00000001ff127807 */ /* 0x000fe40004800000 */
[----:B------:R-:W-:Y:S02]  /*0be0*/  LOP3.LUT R22, R22, R11, RZ, 0xc0, !PT ;  /* 0x0000000b16167212 */ /* 0x000fe400078ec0ff */
[----:B------:R-:W-:Y:S01]  /*0bf0*/  SEL R18, R18, 0x2, P6 ;  /* 0x0000000212127807 */ /* 0x000fe20003000000 */
[----:B------:R0:W2:Y:S01]  /*0c00*/  @!UP1 SYNCS.EXCH.64 URZ, [UR6+0x268], UR4 ;  /* 0x00026804063f95b2 */ /* 0x0000a20008000100 */
[----:B------:R-:W-:Y:S01]  /*0c10*/  NOP ;  /* 0x0000000000007918 */ /* 0x000fe20000000000 */
[----:B------:R-:W-:Y:S05]  /*0c20*/  @!P2 BRA `(.L_x_4) ;  /* 0x000000000008a947 */ /* 0x000fea0003800000 */
[----:B-12---:R-:W-:Y:S01]  /*0c30*/  UCGABAR_ARV ;  /* 0x00000000000079c7 */ /* 0x006fe20008000000 */
[----:B------:R-:W-:Y:S05]  /*0c40*/  BRA `(.L_x_5) ;  /* 0x0000000000047947 */ /* 0x000fea0003800000 */
.L_x_4:
[----:B-12---:R-:W-:Y:S01]  /*0c50*/  NOP ;  /* 0x0000000000007918 */ /* 0x006fe20000000000 */
.L_x_5:
[----:B------:R-:W1:Y:S01]  /*0c60*/  LDC R2, c[0x0][0x65c] ;  /* 0x00019700ff027b82 */ /* 0x000e620000000800 */
[----:B------:R-:W-:Y:S02]  /*0c70*/  IMAD.U32 R10, RZ, RZ, UR8 ;  /* 0x00000008ff0a7e24 */ /* 0x000fe4000f8e00ff */
[----:B------:R-:W-:Y:S01]  /*0c80*/  IMAD.MOV.U32 R11, RZ, RZ, RZ ;  /* 0x000000ffff0b7224 */ /* 0x000fe200078e00ff */
[----:B-1----:R-:W-:-:S04]  /*0c90*/  ISETP.NE.AND P1, PT, R2, 0x1, PT ;  /* 0x000000010200780c */ /* 0x002fc80003f25270 */
[----:B------:R-:W-:-:S09]  /*0ca0*/  P2R R5, PR, RZ, 0x2 ;  /* 0x00000002ff057803 */ /* 0x000fd20000000000 */
[----:B------:R-:W1:Y:S01]  /*0cb0*/  @P1 LDC R17, c[0x0][0x10] ;  /* 0x00000400ff111b82 */ /* 0x000e620000000800 */
[----:B------:R-:W-:Y:S02]  /*0cc0*/  @P1 IMAD.MOV.U32 R5, RZ, RZ, RZ ;  /* 0x000000ffff051224 */ /* 0x000fe400078e00ff */
[----:B------:R-:W-:-:S05]  /*0cd0*/  @P1 IMAD.MOV.U32 R15, RZ, RZ, RZ ;  /* 0x000000ffff0f1224 */ /* 0x000fca00078e00ff */
[----:B------:R-:W2:Y:S01]  /*0ce0*/  @!P1 LDC R13, c[0x0][0xc] ;  /* 0x00000300ff0d9b82 */ /* 0x000ea20000000800 */
[----:B0-----:R-:W-:Y:S01]  /*0cf0*/  ULDC UR4, c[0x0][0xc] ;  /* 0x0000030000047ab9 */ /* 0x001fe20000000800 */
[----:B------:R-:W-:Y:S01]  /*0d00*/  ULDC UR5, c[0x0][0x10] ;  /* 0x0000040000057ab9 */ /* 0x000fe20000000800 */
[----:B------:R-:W-:Y:S01]  /*0d10*/  ULDC UR6, c[0x0][0x14] ;  /* 0x0000050000067ab9 */ /* 0x000fe20000000800 */
[----:B------:R-:W-:-:S04]  /*0d20*/  UIMAD.WIDE.U32 UR4, UR4, UR5, URZ ;  /* 0x00000005040472a5 */ /* 0x000fc8000f8e003f */
[----:B------:R-:W-:Y:S02]  /*0d30*/  UIMAD.WIDE.U32 UR36, UR4, UR6, URZ ;  /* 0x00000006042472a5 */ /* 0x000fe4000f8e003f */
[----:B------:R-:W-:-:S04]  /*0d40*/  UIMAD UR42, UR5, UR6, URZ ;  /* 0x00000006052a72a4 */ /* 0x000fc8000f8e023f */
[----:B------:R-:W-:Y:S01]  /*0d50*/  UIADD3 UR42, UR37, UR42, URZ ;  /* 0x0000002a252a7290 */ /* 0x000fe2000fffe03f */
[----:B-1----:R-:W-:-:S04]  /*0d60*/  @P1 IMAD.WIDE.U32 R16, R17, UR8, R4 ;  /* 0x0000000811101c25 */ /* 0x002fc8000f8e0004 */
[----:B------:R-:W-:Y:S02]  /*0d70*/  @P1 IMAD.IADD R17, R17, 0x1, R15 ;  /* 0x0000000111111824 */ /* 0x000fe400078e020f */
[----:B--2---:R-:W-:-:S04]  /*0d80*/  @!P1 IMAD.WIDE.U32 R10, R4, R13, R10 ;  /* 0x0000000d040a9225 */ /* 0x004fc800078e000a */
[----:B------:R-:W-:Y:S02]  /*0d90*/  @!P1 IMAD.MOV.U32 R16, RZ, RZ, R10 ;  /* 0x000000ffff109224 */ /* 0x000fe400078e000a */
[----:B------:R-:W-:Y:S01]  /*0da0*/  @!P1 IMAD.MOV.U32 R17, RZ, RZ, R11 ;  /* 0x000000ffff119224 */ /* 0x000fe200078e000b */
[----:B------:R-:W-:Y:S06]  /*0db0*/  @!P2 BRA `(.L_x_6) ;  /* 0x00000000000ca947 */ /* 0x000fec0003800000 */
[----:B------:R-:W-:Y:S01]  /*0dc0*/  UCGABAR_WAIT ;  /* 0x0000000000007dc7 */ /* 0x000fe20008000000 */
[----:B------:R-:W-:Y:S01]  /*0dd0*/  CCTL.IVALL ;  /* 0x00000000ff00798f */ /* 0x000fe20002000000 */
[----:B------:R-:W-:Y:S05]  /*0de0*/  BRA `(.L_x_7) ;  /* 0x0000000000047947 */ /* 0x000fea0003800000 */
.L_x_6:
[----:B------:R-:W-:Y:S06]  /*0df0*/  BAR.SYNC.DEFER_BLOCKING 0x0 ;  /* 0x0000000000007b1d */ /* 0x000fec0000010000 */
.L_x_7:
[----:B------:R-:W-:Y:S05]  /*0e00*/  @!P3 BRA `(.L_x_8) ;  /* 0x0000003400e8b947 */ /* 0x000fea0003800000 */
[----:B------:R-:W-:-:S13]  /*0e10*/  ISETP.GT.U32.AND P0, PT, R8, 0x1, PT ;  /* 0x000000010800780c */ /* 0x000fda0003f04070 */
[----:B------:R-:W-:Y:S05]  /*0e20*/  @P0 EXIT ;  /* 0x000000000000094d */ /* 0x000fea0003800000 */
[----:B------:R-:W-:Y:S01]  /*0e30*/  ULDC.64 UR4, c[0x0][0x650] ;  /* 0x0001940000047ab9 */ /* 0x000fe20000000a00 */
[----:B------:R-:W-:Y:S01]  /*0e40*/  PRMT R3, RZ, 0x7610, R3 ;  /* 0x00007610ff037816 */ /* 0x000fe20000000003 */
[----:B------:R-:W-:Y:S01]  /*0e50*/  IMAD.MOV.U32 R69, RZ, RZ, -0x1 ;  /* 0xffffffffff457424 */ /* 0x000fe200078e00ff */
[----:B------:R-:W-:Y:S01]  /*0e60*/  ISETP.GE.U32.AND P0, PT, R16, UR4, PT ;  /* 0x0000000410007c0c */ /* 0x000fe2000bf06070 */
[----:B------:R-:W-:Y:S02]  /*0e70*/  IMAD.MOV.U32 R68, RZ, RZ, -0x1 ;  /* 0xffffffffff447424 */ /* 0x000fe400078e00ff */
[----:B------:R-:W-:Y:S01]  /*0e80*/  IMAD.MOV.U32 R67, RZ, RZ, -0x1 ;  /* 0xffffffffff437424 */ /* 0x000fe200078e00ff */
[----:B------:R-:W-:-:S13]  /*0e90*/  ISETP.GE.U32.AND.EX P0, PT, R17, UR5, PT, P0 ;  /* 0x0000000511007c0c */ /* 0x000fda000bf06100 */
[----:B------:R-:W-:Y:S05]  /*0ea0*/  @P0 BRA `(.L_x_9) ;  /* 0x0000000400280947 */ /* 0x000fea0003800000 */
[----:B------:R-:W0:Y:S01]  /*0eb0*/  LDC.64 R24, c[0x0][0x628] ;  /* 0x00018a00ff187b82 */ /* 0x000e220000000a00 */
[----:B------:R-:W-:Y:S02]  /*0ec0*/  IMAD.MOV.U32 R10, RZ, RZ, R16 ;  /* 0x000000ffff0a7224 */ /* 0x000fe400078e0010 */
[----:B------:R-:W-:-:S05]  /*0ed0*/  IMAD.MOV.U32 R11, RZ, RZ, R17 ;  /* 0x000000ffff0b7224 */ /* 0x000fca00078e0011 */
[----:B------:R-:W1:Y:S08]  /*0ee0*/  LDC R8, c[0x0][0x630] ;  /* 0x00018c00ff087b82 */ /* 0x000e700000000800 */
[----:B------:R-:W2:Y:S01]  /*0ef0*/  LDC.64 R26, c[0x0][0x620] ;  /* 0x00018800ff1a7b82 */ /* 0x000ea20000000a00 */
[----:B0-----:R-:W-:-:S04]  /*0f00*/  ISETP.NE.U32.AND P0, PT, R24, RZ, PT ;  /* 0x000000ff1800720c */ /* 0x001fc80003f05070 */
[----:B------:R-:W-:-:S13]  /*0f10*/  ISETP.NE.AND.EX P0, PT, R25, RZ, PT, P0 ;  /* 0x000000ff1900720c */ /* 0x000fda0003f05300 */
[----:B-12---:R-:W-:Y:S05]  /*0f20*/  @!P0 BRA `(.L_x_10) ;  /* 0x0000000000288947 */ /* 0x006fea0003800000 */
[----:B------:R-:W0:Y:S02]  /*0f30*/  LDC R3, c[0x0][0x634] ;  /* 0x00018d00ff037b82 */ /* 0x000e240000000800 */
[----:B0-----:R-:W-:-:S05]  /*0f40*/  IADD3 R3, P0, R16, R3, RZ ;  /* 0x0000000310037210 */ /* 0x001fca0007f1e0ff */
[----:B------:R-:W-:-:S04]  /*0f50*/  IMAD.X R21, RZ, RZ, R17, P0 ;  /* 0x000000ffff157224 */ /* 0x000fc800000e0611 */
[----:B------:R-:W-:-:S04]  /*0f60*/  IMAD.WIDE.U32 R10, R21, R24, RZ ;  /* 0x00000018150a7225 */ /* 0x000fc800078e00ff */
[----:B------:R-:W-:-:S04]  /*0f70*/  IMAD.WIDE.U32 R12, P0, R3, R25, R10 ;  /* 0x00000019030c7225 */ /* 0x000fc8000780000a */
[----:B------:R-:W-:-:S04]  /*0f80*/  IMAD.WIDE.U32 R10, R3, R24, RZ ;  /* 0x00000018030a7225 */ /* 0x000fc800078e00ff */
[----:B------:R-:W-:Y:S01]  /*0f90*/  IMAD.X R15, RZ, RZ, RZ, P0 ;  /* 0x000000ffff0f7224 */ /* 0x000fe200000e06ff */
[----:B------:R-:W-:Y:S01]  /*0fa0*/  IADD3 RZ, P0, R11, R12, RZ ;  /* 0x0000000c0bff7210 */ /* 0x000fe20007f1e0ff */
[----:B------:R-:W-:-:S04]  /*0fb0*/  IMAD.MOV.U32 R14, RZ, RZ, R13 ;  /* 0x000000ffff0e7224 */ /* 0x000fc800078e000d */
[----:B------:R-:W-:-:S08]  /*0fc0*/  IMAD.WIDE.U32.X R10, R21, R25, R14, P0 ;  /* 0x00000019150a7225 */ /* 0x000fd000000e040e */
.L_x_10:
[----:B------:R-:W0:Y:S01]  /*0fd0*/  LDC.64 R30, c[0x0][0x640] ;  /* 0x00019000ff1e7b82 */ /* 0x000e220000000a00 */
[-CC-:B------:R-:W-:Y:S01]  /*0fe0*/  SHF.R.U64 R67, R10, R8.reuse, R11.reuse ;  /* 0x000000080a437219 */ /* 0x180fe2000000120b */
[----:B------:R-:W-:Y:S01]  /*0ff0*/  IMAD R29, R9, R23, R4 ;  /* 0x00000017091d7224 */ /* 0x000fe200078e0204 */
[----:B------:R-:W-:Y:S01]  /*1000*/  SHF.R.U32.HI R3, RZ, R8, R11 ;  /* 0x00000008ff037219 */ /* 0x000fe2000001160b */
[----:B------:R-:W-:Y:S01]  /*1010*/  IMAD.MOV.U32 R23, RZ, RZ, 0x1 ;  /* 0x00000001ff177424 */ /* 0x000fe200078e00ff */
[----:B------:R-:W-:-:S03]  /*1020*/  IADD3 R5, P0, RZ, -R67, RZ ;  /* 0x80000043ff057210 */ /* 0x000fc60007f1e0ff */
[----:B------:R-:W1:Y:S02]  /*1030*/  LDC R12, c[0x0][0x618] ;  /* 0x00018600ff0c7b82 */ /* 0x000e640000000800 */
[----:B------:R-:W-:Y:S02]  /*1040*/  IMAD.X R3, RZ, RZ, ~R3, P0 ;  /* 0x000000ffff037224 */ /* 0x000fe400000e0e03 */
[----:B------:R-:W-:-:S04]  /*1050*/  IMAD.WIDE.U32 R10, R5, R26, R16 ;  /* 0x0000001a050a7225 */ /* 0x000fc800078e0010 */
[----:B------:R-:W2:Y:S01]  /*1060*/  LDC R20, c[0x0][0x608] ;  /* 0x00018200ff147b82 */ /* 0x000ea20000000800 */
[----:B------:R-:W-:Y:S02]  /*1070*/  IMAD R8, R3, R26, RZ ;  /* 0x0000001a03087224 */ /* 0x000fe400078e02ff */
[----:B------:R-:W-:Y:S02]  /*1080*/  IMAD.MOV.U32 R3, RZ, RZ, -0x1 ;  /* 0xffffffffff037424 */ /* 0x000fe400078e00ff */
[----:B------:R-:W-:-:S03]  /*1090*/  IMAD R5, R5, R27, R8 ;  /* 0x0000001b05057224 */ /* 0x000fc600078e0208 */
[----:B------:R-:W3:Y:S01]  /*10a0*/  LDC R28, c[0x0][0x658] ;  /* 0x00019600ff1c7b82 */ /* 0x000ee20000000800 */
[----:B------:R-:W-:Y:S01]  /*10b0*/  IMAD.IADD R5, R11, 0x1, R5 ;  /* 0x000000010b057824 */ /* 0x000fe200078e0205 */
[----:B0-----:R-:W-:-:S04]  /*10c0*/  ISETP.NE.U32.AND P0, PT, R30, RZ, PT ;  /* 0x000000ff1e00720c */ /* 0x001fc80003f05070 */
[----:B------:R-:W-:Y:S02]  /*10d0*/  ISETP.NE.AND.EX P0, PT, R31, RZ, PT, P0 ;  /* 0x000000ff1f00720c */ /* 0x000fe40003f05300 */
[----:B------:R-:W0:Y:S01]  /*10e0*/  LDC R24, c[0x0][0x600] ;  /* 0x00018000ff187b82 */ /* 0x000e220000000800 */
[-CC-:B-1----:R-:W-:Y:S02]  /*10f0*/  SHF.R.U64 R14, R10, R12.reuse, R5.reuse ;  /* 0x0000000c0a0e7219 */ /* 0x182fe40000001205 */
[----:B------:R-:W-:-:S05]  /*1100*/  SHF.R.U32.HI R5, RZ, R12, R5 ;  /* 0x0000000cff057219 */ /* 0x000fca0000011605 */
[----:B------:R-:W1:Y:S01]  /*1110*/  LDC R15, c[0x0][0x648] ;  /* 0x00019200ff0f7b82 */ /* 0x000e620000000800 */
[-CC-:B--2---:R-:W-:Y:S02]  /*1120*/  SHF.R.U64 R27, R14, R20.reuse, R5.reuse ;  /* 0x000000140e1b7219 */ /* 0x184fe40000001205 */
[----:B------:R-:W-:-:S05]  /*1130*/  SHF.R.U32.HI R5, RZ, R20, R5 ;  /* 0x00000014ff057219 */ /* 0x000fca0000011605 */
[----:B------:R-:W2:Y:S01]  /*1140*/  LDC R21, c[0x0][0x638] ;  /* 0x00018e00ff157b82 */ /* 0x000ea20000000800 */
[-CC-:B---3--:R-:W-:Y:S02]  /*1150*/  SHF.R.U64 R20, R27, R28.reuse, R5.reuse ;  /* 0x0000001c1b147219 */ /* 0x188fe40000001205 */
[-C--:B------:R-:W-:Y:S02]  /*1160*/  SHF.L.U32 R3, R3, R28.reuse, RZ ;  /* 0x0000001c03037219 */ /* 0x080fe400000006ff */
[----:B------:R-:W-:Y:S01]  /*1170*/  SHF.R.U32.HI R5, RZ, R28, R5 ;  /* 0x0000001cff057219 */ /* 0x000fe20000011605 */
[----:B------:R-:W-:Y:S01]  /*1180*/  IMAD.MOV.U32 R4, RZ, RZ, R20 ;  /* 0x000000ffff047224 */ /* 0x000fe200078e0014 */
[----:B------:R-:W-:Y:S01]  /*1190*/  LOP3.LUT R12, RZ, R3, RZ, 0x33, !PT ;  /* 0x00000003ff0c7212 */ /* 0x000fe200078e33ff */
[----:B------:R-:W3:Y:S01]  /*11a0*/  LDC R25, c[0x0][0x610] ;  /* 0x00018400ff197b82 */ /* 0x000ee20000000800 */
[----:B------:R-:W-:Y:S05]  /*11b0*/  @!P0 BRA `(.L_x_11) ;  /* 0x0000000000288947 */ /* 0x000fea0003800000 */
[----:B------:R-:W4:Y:S02]  /*11c0*/  LDC R3, c[0x0][0x64c] ;  /* 0x00019300ff037b82 */ /* 0x000f240000000800 */
[----:B----4-:R-:W-:-:S05]  /*11d0*/  IADD3 R3, P0, R20, R3, RZ ;  /* 0x0000000314037210 */ /* 0x010fca0007f1e0ff */
        /* <DEDUP_REMOVED lines=8> */
.L_x_11:
[----:B-1----:R-:W-:Y:S01]  /*1260*/  SHF.R.U64 R4, R4, R15, R5 ;  /* 0x0000000f04047219 */ /* 0x002fe20000001205 */
[----:B0-----:R-:W-:Y:S01]  /*1270*/  VIADD R5, R24, 0xffffffff ;  /* 0xffffffff18057836 */ /* 0x001fe20000000000 */
[----:B------:R-:W-:Y:S02]  /*1280*/  SHF.L.U32 R3, R23, R28, RZ ;  /* 0x0000001c17037219 */ /* 0x000fe400000006ff */
[----:B------:R-:W-:Y:S01]  /*1290*/  LOP3.LUT R12, R27, R12, RZ, 0xc0, !PT ;  /* 0x0000000c1b0c7212 */ /* 0x000fe200078ec0ff */
[----:B------:R-:W-:Y:S01]  /*12a0*/  IMAD.MOV R8, RZ, RZ, -R4 ;  /* 0x000000ffff087224 */ /* 0x000fe200078e0a04 */
[----:B------:R-:W-:Y:S02]  /*12b0*/  SEL R6, R6, R29, !P1 ;  /* 0x0000001d06067207 */ /* 0x000fe40004800000 */
[----:B------:R-:W-:Y:S01]  /*12c0*/  LOP3.LUT R5, R14, R5, RZ, 0xc0, !PT ;  /* 0x000000050e057212 */ /* 0x000fe200078ec0ff */
[----:B------:R-:W-:Y:S02]  /*12d0*/  IMAD R9, R3, R4, R12 ;  /* 0x0000000403097224 */ /* 0x000fe400078e020c */
[----:B--2---:R-:W-:-:S02]  /*12e0*/  IMAD R3, R8, R21, R20 ;  /* 0x0000001508037224 */ /* 0x004fc400078e0214 */
[----:B---3--:R-:W-:Y:S02]  /*12f0*/  IMAD R6, R9, R25, R6 ;  /* 0x0000001909067224 */ /* 0x008fe400078e0206 */
[----:B------:R-:W-:Y:S02]  /*1300*/  IMAD R69, R3, R24, R5 ;  /* 0x0000001803457224 */ /* 0x000fe400078e0205 */
[----:B------:R-:W-:-:S03]  /*1310*/  IMAD.MOV.U32 R4, RZ, RZ, 0x1 ;  /* 0x00000001ff047424 */ /* 0x000fc600078e00ff */
[----:B------:R-:W-:Y:S02]  /*1320*/  SEL R68, R69, R6, !P1 ;  /* 0x0000000645447207 */ /* 0x000fe40004800000 */
[----:B------:R-:W-:Y:S02]  /*1330*/  PRMT R3, R4, 0x7610, R3 ;  /* 0x0000761004037816 */ /* 0x000fe40000000003 */
[----:B------:R-:W-:-:S07]  /*1340*/  SEL R69, R6, R69, !P1 ;  /* 0x0000004506457207 */ /* 0x000fce0004800000 */
.L_x_9:
[----:B------:R-:W-:-:S08]  /*1350*/  NOP ;  /* 0x0000000000007918 */ /* 0x000fd00000000000 */
[----:B------:R-:W0:Y:S02]  /*1360*/  USETMAXREG.TRY_ALLOC.CTAPOOL UP0, 0xe8 ;  /* 0x000000e8000079c8 */ /* 0x000e240008000600 */
[----:B0-----:R-:W-:-:S13]  /*1370*/  PLOP3.LUT P0, PT, PT, PT, UP0, 0x80, 0x0 ;  /* 0x000000000000781c */ /* 0x001fda0003f0f008 */
[----:B------:R-:W-:Y:S05]  /*1380*/  @!P0 BRA `(.L_x_9) ;  /* 0xfffffffc00f08947 */ /* 0x000fea000383ffff */
[----:B------:R-:W-:Y:S01]  /*1390*/  ULDC.64 UR4, c[0x0][0x598] ;  /* 0x0001660000047ab9 */ /* 0x000fe20000000a00 */
[----:B------:R-:W-:Y:S01]  /*13a0*/  ULDC.64 UR38, c[0x0][0x208] ;  /* 0x0000820000267ab9 */ /* 0x000fe20000000a00 */
[----:B------:R-:W-:-:S04]  /*13b0*/  ISETP.NE.U32.AND P0, PT, RZ, UR4, PT ;  /* 0x00000004ff007c0c */ /* 0x000fc8000bf05070 */
[----:B------:R-:W-:-:S13]  /*13c0*/  ISETP.NE.AND.EX P0, PT, RZ, UR5, PT, P0 ;  /* 0x00000005ff007c0c */ /* 0x000fda000bf05300 */
[----:B------:R-:W-:Y:S05]  /*13d0*/  @!P0 BRA `(.L_x_12) ;  /* 0x00000000001c8947 */ /* 0x000fea0003800000 */
[----:B------:R-:W0:Y:S02]  /*13e0*/  LDC.64 R4, c[0x0][0x598] ;  /* 0x00016600ff047b82 */ /* 0x000e240000000a00 */
[----:B0-----:R-:W2:Y:S02]  /*13f0*/  LDG.E.64 R4, desc[UR38][R4.64] ;  /* 0x0000002604047981 */ /* 0x001ea4000c1e1b00 */
[----:B--2---:R-:W-:-:S04]  /*1400*/  ISETP.NE.U32.AND P0, PT, R4, RZ, PT ;  /* 0x000000ff0400720c */ /* 0x004fc80003f05070 */
[----:B------:R-:W-:-:S13]  /*1410*/  ISETP.NE.AND.EX P0, PT, R5, RZ, PT, P0 ;  /* 0x000000ff0500720c */ /* 0x000fda0003f05300 */
[----:B------:R-:W-:Y:S05]  /*1420*/  @!P0 BRA `(.L_x_12) ;  /* 0x0000000000088947 */ /* 0x000fea0003800000 */
[----:B------:R0:W5:Y:S01]  /*1430*/  LD.E R23, desc[UR38][R4.64] ;  /* 0x0000002604177980 */ /* 0x000162000c101900 */
[----:B------:R-:W-:Y:S05]  /*1440*/  BRA `(.L_x_13) ;  /* 0x0000000000247947 */ /* 0x000fea0003800000 */
.L_x_12:
[----:B------:R-:W-:Y:S02]  /*1450*/  ULDC.64 UR4, c[0x0][0x588] ;  /* 0x0001620000047ab9 */ /* 0x000fe40000000a00 */
[----:B------:R-:W-:-:S04]  /*1460*/  ISETP.NE.U32.AND P0, PT, RZ, UR4, PT ;  /* 0x00000004ff007c0c */ /* 0x000fc8000bf05070 */
[----:B------:R-:W-:-:S13]  /*1470*/  ISETP.NE.AND.EX P0, PT, RZ, UR5, PT, P0 ;  /* 0x00000005ff007c0c */ /* 0x000fda000bf05300 */
[----:B------:R-:W-:Y:S05]  /*1480*/  @!P0 BRA `(.L_x_14) ;  /* 0x00000000000c8947 */ /* 0x000fea0003800000 */
[----:B------:R-:W0:Y:S02]  /*1490*/  LDC.64 R4, c[0x0][0x588] ;  /* 0x00016200ff047b82 */ /* 0x000e240000000a00 */
[----:B0-----:R1:W5:Y:S01]  /*14a0*/  LDG.E R23, desc[UR38][R4.64] ;  /* 0x0000002604177981 */ /* 0x001362000c1e1900 */
[----:B------:R-:W-:Y:S05]  /*14b0*/  BRA `(.L_x_13) ;  /* 0x0000000000087947 */ /* 0x000fea0003800000 */
.L_x_14:
[----:B------:R-:W-:Y:S02]  /*14c0*/  ULDC UR4, c[0x0][0x580] ;  /* 0x0001600000047ab9 */ /* 0x000fe40000000800 */
[----:B------:R-:W-:-:S07]  /*14d0*/  IMAD.U32 R23, RZ, RZ, UR4 ;  /* 0x00000004ff177e24 */ /* 0x000fce000f8e00ff */
.L_x_13:
[----:B------:R-:W-:Y:S02]  /*14e0*/  ULDC.64 UR4, c[0x0][0x5a0] ;  /* 0x0001680000047ab9 */ /* 0x000fe40000000a00 */
[----:B------:R-:W-:-:S04]  /*14f0*/  ISETP.NE.U32.AND P0, PT, RZ, UR4, PT ;  /* 0x00000004ff007c0c */ /* 0x000fc8000bf05070 */
[----:B------:R-:W-:-:S13]  /*1500*/  ISETP.NE.AND.EX P0, PT, RZ, UR5, PT, P0 ;  /* 0x00000005ff007c0c */ /* 0x000fda000bf05300 */
[----:B------:R-:W-:Y:S05]  /*1510*/  @!P0 BRA `(.L_x_15) ;  /* 0x00000000001c8947 */ /* 0x000fea0003800000 */
[----:B01----:R-:W0:Y:S02]  /*1520*/  LDC.64 R4, c[0x0][0x5a0] ;  /* 0x00016800ff047b82 */ /* 0x003e240000000a00 */
[----:B0-----:R-:W2:Y:S02]  /*1530*/  LDG.E.64 R4, desc[UR38][R4.64] ;  /* 0x0000002604047981 */ /* 0x001ea4000c1e1b00 */
[----:B--2---:R-:W-:-:S04]  /*1540*/  ISETP.NE.U32.AND P0, PT, R4, RZ, PT ;  /* 0x000000ff0400720c */ /* 0x004fc80003f05070 */
[----:B------:R-:W-:-:S13]  /*1550*/  ISETP.NE.AND.EX P0, PT, R5, RZ, PT, P0 ;  /* 0x000000ff0500720c */ /* 0x000fda0003f05300 */
[----:B------:R-:W-:Y:S05]  /*1560*/  @!P0 BRA `(.L_x_15) ;  /* 0x0000000000088947 */ /* 0x000fea0003800000 */
[----:B------:R0:W5:Y:S01]  /*1570*/  LD.E R58, desc[UR38][R4.64] ;  /* 0x00000026043a7980 */ /* 0x000162000c101900 */
[----:B------:R-:W-:Y:S05]  /*1580*/  BRA `(.L_x_16) ;  /* 0x0000000000247947 */ /* 0x000fea0003800000 */
.L_x_15:
[----:B------:R-:W-:Y:S02]  /*1590*/  ULDC.64 UR4, c[0x0][0x590] ;  /* 0x0001640000047ab9 */ /* 0x000fe40000000a00 */
[----:B------:R-:W-:-:S04]  /*15a0*/  ISETP.NE.U32.AND P0, PT, RZ, UR4, PT ;  /* 0x00000004ff007c0c */ /* 0x000fc8000bf05070 */
[----:B------:R-:W-:-:S13]  /*15b0*/  ISETP.NE.AND.EX P0, PT, RZ, UR5, PT, P0 ;  /* 0x00000005ff007c0c */ /* 0x000fda000bf05300 */
[----:B------:R-:W-:Y:S05]  /*15c0*/  @!P0 BRA `(.L_x_17) ;  /* 0x00000000000c8947 */ /* 0x000fea0003800000 */
[----:B------:R-:W2:Y:S02]  /*15d0*/  LDC.64 R58, c[0x0][0x590] ;  /* 0x00016400ff3a7b82 */ /* 0x000ea40000000a00 */
[----:B--2---:R2:W5:Y:S01]  /*15e0*/  LDG.E R58, desc[UR38][R58.64] ;  /* 0x000000263a3a7981 */ /* 0x004562000c1e1900 */
[----:B------:R-:W-:Y:S05]  /*15f0*/  BRA `(.L_x_16) ;  /* 0x0000000000087947 */ /* 0x000fea0003800000 */
.L_x_17:
[----:B------:R-:W-:Y:S02]  /*1600*/  ULDC UR4, c[0x0][0x584] ;  /* 0x0001610000047ab9 */ /* 0x000fe40000000800 */
[----:B------:R-:W-:-:S07]  /*1610*/  IMAD.U32 R58, RZ, RZ, UR4 ;  /* 0x00000004ff3a7e24 */ /* 0x000fce000f8e00ff */
.L_x_16:
[----:B------:R-:W-:-:S13]  /*1620*/  LOP3.LUT P0, RZ, R3, 0xff, RZ, 0xc0, !PT ;  /* 0x000000ff03ff7812 */ /* 0x000fda000780c0ff */
[----:B------:R-:W-:Y:S05]  /*1630*/  @!P0 EXIT ;  /* 0x000000000000894d */ /* 0x000fea0003800000 */
[----:B------:R-:W3:Y:S01]  /*1640*/  LDC R60, c[0x0][0x658] ;  /* 0x00019600ff3c7b82 */ /* 0x000ee20000000800 */
[----:B------:R-:W-:Y:S01]  /*1650*/  LOP3.LUT R7, R7, 0x1, RZ, 0xc0, !PT ;  /* 0x0000000107077812 */ /* 0x000fe200078ec0ff */
[----:B------:R-:W-:Y:S01]  /*1660*/  ULDC.64 UR6, c[0x0][0x288] ;  /* 0x0000a20000067ab9 */ /* 0x000fe20000000a00 */
[----:B------:R-:W-:Y:S01]  /*1670*/  SHF.R.U32.HI R3, RZ, 0x1, R0 ;  /* 0x00000001ff037819 */ /* 0x000fe20000011600 */
[----:B------:R-:W-:Y:S01]  /*1680*/  UIADD3 UR4, UR7, 0x1f, URZ ;  /* 0x0000001f07047890 */ /* 0x000fe2000fffe03f */
[----:B------:R-:W-:Y:S01]  /*1690*/  SHF.R.U32.HI R0, RZ, 0x2, R61 ;  /* 0x00000002ff007819 */ /* 0x000fe2000001163d */
[----:B01----:R-:W-:Y:S01]  /*16a0*/  IMAD.SHL.U32 R5, R7, 0x40, RZ ;  /* 0x0000004007057824 */ /* 0x003fe200078e00ff */
[----:B------:R-:W-:Y:S01]  /*16b0*/  LOP3.LUT R3, R3, 0x30, RZ, 0xc0, !PT ;  /* 0x0000003003037812 */ /* 0x000fe200078ec0ff */
[----:B------:R-:W0:Y:S01]  /*16c0*/  LDC R63, c[0x0][0x600] ;  /* 0x00018000ff3f7b82 */ /* 0x000e220000000800 */
[----:B------:R-:W-:Y:S01]  /*16d0*/  LOP3.LUT R0, R0, 0x7, RZ, 0xc0, !PT ;  /* 0x0000000700007812 */ /* 0x000fe200078ec0ff */
[----:B------:R-:W-:Y:S01]  /*16e0*/  USHF.R.S32.HI UR5, URZ, 0x1f, UR4 ;  /* 0x0000001f3f057899 */ /* 0x000fe20008011404 */
[----:B--2---:R-:W-:Y:S01]  /*16f0*/  LOP3.LUT R59, R61, 0x3, RZ, 0xc0, !PT ;  /* 0x000000033d3b7812 */ /* 0x004fe200078ec0ff */
[----:B------:R-:W-:Y:S01]  /*1700*/  IMAD.U32 R4, RZ, RZ, UR6 ;  /* 0x00000006ff047e24 */ /* 0x000fe2000f8e00ff */
[--C-:B------:R-:W-:Y:S01]  /*1710*/  LOP3.LUT R56, R5, 0x40, R0.reuse, 0xe2, !PT ;  /* 0x0000004005387812 */ /* 0x100fe200078ee200 */
[----:B------:R-:W-:Y:S01]  /*1720*/  ULEA.HI UR5, UR5, UR4, URZ, 0x5 ;  /* 0x0000000405057291 */ /* 0x000fe2000f8f283f */
[-C--:B------:R-:W-:Y:S01]  /*1730*/  IADD3 R0, RZ, -R3.reuse, -R0 ;  /* 0x80000003ff007210 */ /* 0x080fe20007ffe800 */
[----:B------:R-:W-:Y:S01]  /*1740*/  IMAD.MOV.U32 R5, RZ, RZ, 0x1 ;  /* 0x00000001ff057424 */ /* 0x000fe200078e00ff */
[----:B------:R-:W-:Y:S01]  /*1750*/  LOP3.LUT R56, R56, R3, RZ, 0xfc, !PT ;  /* 0x0000000338387212 */ /* 0x000fe200078efcff */
[----:B------:R-:W-:Y:S01]  /*1760*/  USHF.R.S32.HI UR43, URZ, 0x5, UR5 ;  /* 0x000000053f2b7899 */ /* 0x000fe20008011405 */
[----:B------:R-:W-:Y:S01]  /*1770*/  IMAD.MOV.U32 R3, RZ, RZ, -0x1 ;  /* 0xffffffffff037424 */ /* 0x000fe200078e00ff */
[----:B------:R-:W-:Y:S01]  /*1780*/  LOP3.LUT R62, R61, 0x80, RZ, 0xc0, !PT ;  /* 0x000000803d3e7812 */ /* 0x000fe200078ec0ff */
[----:B------:R-:W-:Y:S01]  /*1790*/  IMAD R0, R7, -0x40, R0 ;  /* 0xffffffc007007824 */ /* 0x000fe200078e0200 */
[----:B------:R-:W-:Y:S01]  /*17a0*/  UISETP.LT.AND UP0, UPT, UR43, 0x1, UPT ;  /* 0x000000012b00788c */ /* 0x000fe2000bf01270 */
[----:B------:R-:W-:Y:S01]  /*17b0*/  IMAD R59, R59, -0x2, R4 ;  /* 0xfffffffe3b3b7824 */ /* 0x000fe200078e0204 */
[-C--:B---3--:R-:W-:Y:S01]  /*17c0*/  SHF.L.U32 R3, R3, R60.reuse, RZ ;  /* 0x0000003c03037219 */ /* 0x088fe200000006ff */
[----:B------:R-:W-:Y:S01]  /*17d0*/  ULDC UR4, c[0x0][0x284] ;  /* 0x0000a10000047ab9 */ /* 0x000fe20000000800 */
[----:B------:R-:W-:Y:S01]  /*17e0*/  USEL UR44, UR43, 0x1, UP0 ;  /* 0x000000012b2c7887 */ /* 0x000fe20008000000 */
[----:B------:R-:W-:Y:S01]  /*17f0*/  SHF.L.U32 R60, R5, R60, RZ ;  /* 0x0000003c053c7219 */ /* 0x000fe200000006ff */
[----:B------:R-:W-:Y:S01]  /*1800*/  IMAD.SHL.U32 R61, R61, 0x2, RZ ;  /* 0x000000023d3d7824 */ /* 0x000fe200078e00ff */
[----:B------:R-:W-:Y:S01]  /*1810*/  SHF.R.U32.HI R62, RZ, 0x7, R62 ;  /* 0x00000007ff3e7819 */ /* 0x000fe2000001163e */
[----:B------:R-:W-:Y:S01]  /*1820*/  VIADD R65, R0, UR4 ;  /* 0x0000000400417c36 */ /* 0x000fe20008000000 */
[----:B------:R-:W-:Y:S01]  /*1830*/  LOP3.LUT R64, RZ, R3, RZ, 0x33, !PT ;  /* 0x00000003ff407212 */ /* 0x000fe200078e33ff */
[----:B0-----:R-:W-:Y:S01]  /*1840*/  VIADD R63, R63, 0xffffffff ;  /* 0xffffffff3f3f7836 */ /* 0x001fe20000000000 */
[----:B------:R-:W-:Y:S01]  /*1850*/  UIADD3 UR44, UR43, -UR44, URZ ;  /* 0x8000002c2b2c7290 */ /* 0x000fe2000fffe03f */
[----:B------:R-:W-:Y:S01]  /*1860*/  IMAD.MOV.U32 R57, RZ, RZ, RZ ;  /* 0x000000ffff397224 */ /* 0x000fe200078e00ff */
[----:B------:R-:W-:Y:S01]  /*1870*/  UMOV UR40, URZ ;  /* 0x0000003f00287c82 */ /* 0x000fe20008000000 */
[----:B------:R-:W-:-:S09]  /*1880*/  UMOV UR41, URZ ;  /* 0x0000003f00297c82 */ /* 0x000fd20008000000 */
.L_x_105:
[----:B0-----:R-:W0:Y:S01]  /*1890*/  SHFL.IDX PT, R0, R62, RZ, 0x1f ;  /* 0x00001fff3e007589 */ /* 0x001e2200000e0000 */
[----:B------:R-:W1:Y:S01]  /*18a0*/  S2UR UR7, SR_CgaCtaId ;  /* 0x00000000000779c3 */ /* 0x000e620000008800 */
[----:B------:R-:W-:Y:S01]  /*18b0*/  UMOV UR6, 0x400 ;  /* 0x0000040000067882 */ /* 0x000fe20000000000 */
[----:B0-----:R-:W-:Y:S01]  /*18c0*/  R2UR UR4, R0 ;  /* 0x00000000000472ca */ /* 0x001fe200000e0000 */
[----:B-1----:R-:W-:-:S12]  /*18d0*/  ULEA UR6, UR7, UR6, 0x18 ;  /* 0x0000000607067291 */ /* 0x002fd8000f8ec03f */
[----:B------:R-:W-:-:S04]  /*18e0*/  ULEA.HI UR5, UR4, UR4, URZ, 0x1 ;  /* 0x0000000404057291 */ /* 0x000fc8000f8f083f */
[----:B------:R-:W-:-:S04]  /*18f0*/  ULOP3.LUT UR5, UR5, 0x1ffffe, URZ, 0xc0, !UPT ;  /* 0x001ffffe05057892 */ /* 0x000fc8000f8ec03f */
[----:B------:R-:W-:-:S03]  /*1900*/  UIADD3 UR5, UR4, -UR5, URZ ;  /* 0x8000000504057290 */ /* 0x000fc6000fffe03f */
[----:B------:R-:W-:Y:S01]  /*1910*/  ULDC UR4, c[0x0][0x28c] ;  /* 0x0000a30000047ab9 */ /* 0x000fe20000000800 */
[----:B------:R-:W-:Y:S01]  /*1920*/  ULEA UR5, UR5, UR6, 0xb ;  /* 0x0000000605057291 */ /* 0x000fe2000f8e583f */
[----:B------:R-:W-:-:S03]  /*1930*/  ISETP.LT.AND P0, PT, RZ, UR4, PT ;  /* 0x00000004ff007c0c */ /* 0x000fc6000bf01270 */
[----:B------:R-:W-:-:S04]  /*1940*/  UIADD3 UR5, UR5, 0x300, URZ ;  /* 0x0000030005057890 */ /* 0x000fc8000fffe03f */
[----:B------:R-:W-:-:S04]  /*1950*/  USHF.R.U32.HI UR5, URZ, 0x4, UR5 ;  /* 0x000000043f057899 */ /* 0x000fc80008011605 */
[----:B------:R-:W-:-:S04]  /*1960*/  ULOP3.LUT UR5, UR5, 0x3fff, URZ, 0xc0, !UPT ;  /* 0x00003fff05057892 */ /* 0x000fc8000f8ec03f */
[----:B------:R-:W-:Y:S01]  /*1970*/  ULOP3.LUT UR45, UR5, 0x10000, URZ, 0xfc, !UPT ;  /* 0x00010000052d7892 */ /* 0x000fe2000f8efc3f */
[----:B---34-:R-:W-:Y:S11]  /*1980*/  @P0 BRA `(.L_x_18) ;  /* 0x0000000000400947 */ /* 0x018ff60003800000 */
[----:B------:R-:W-:Y:S01]  /*1990*/  MOV R0, 0x0 ;  /* 0x0000000000007802 */ /* 0x000fe20000000f00 */
[----:B------:R-:W-:Y:S01]  /*19a0*/  ULDC.64 UR4, c[0x4][0x68] ;  /* 0x01001a0000047ab9 */ /* 0x000fe20000000a00 */
[----:B------:R-:W-:Y:S01]  /*19b0*/  ULDC.64 UR6, c[0x4][0x8] ;  /* 0x0100020000067ab9 */ /* 0x000fe20000000a00 */
[----:B------:R-:W-:Y:S01]  /*19c0*/  IMAD.U32 R4, RZ, RZ, UR4 ;  /* 0x00000004ff047e24 */ /* 0x000fe2000f8e00ff */
[----:B------:R0:W1:Y:S01]  /*19d0*/  LDC.64 R14, c[0x4][R0] ;  /* 0x01000000000e7b82 */ /* 0x0000620000000a00 */
[----:B------:R-:W-:Y:S01]  /*19e0*/  IMAD.U32 R5, RZ, RZ, UR5 ;  /* 0x00000005ff057e24 */ /* 0x000fe2000f8e00ff */
[----:B------:R-:W-:Y:S01]  /*19f0*/  ULDC.64 UR4, c[0x4][0x70] ;  /* 0x01001c0000047ab9 */ /* 0x000fe20000000a00 */
[----:B------:R-:W-:Y:S02]  /*1a00*/  IMAD.U32 R10, RZ, RZ, UR6 ;  /* 0x00000006ff0a7e24 */ /* 0x000fe4000f8e00ff */
[----:B------:R-:W-:Y:S02]  /*1a10*/  IMAD.U32 R6, RZ, RZ, UR4 ;  /* 0x00000004ff067e24 */ /* 0x000fe4000f8e00ff */
[----:B------:R-:W-:-:S02]  /*1a20*/  IMAD.U32 R7, RZ, RZ, UR5 ;  /* 0x00000005ff077e24 */ /* 0x000fc4000f8e00ff */
[----:B------:R-:W-:Y:S02]  /*1a30*/  IMAD.U32 R11, RZ, RZ, UR7 ;  /* 0x00000007ff0b7e24 */ /* 0x000fe4000f8e00ff */
[----:B------:R-:W-:Y:S02]  /*1a40*/  IMAD.MOV.U32 R8, RZ, RZ, 0x1e1 ;  /* 0x000001e1ff087424 */ /* 0x000fe400078e00ff */
[----:B------:R-:W-:Y:S02]  /*1a50*/  IMAD.MOV.U32 R12, RZ, RZ, 0x1 ;  /* 0x00000001ff0c7424 */ /* 0x000fe400078e00ff */
[----:B0-----:R-:W-:-:S07]  /*1a60*/  IMAD.MOV.U32 R13, RZ, RZ, RZ ;  /* 0x000000ffff0d7224 */ /* 0x001fce00078e00ff */
[----:B------:R-:W-:-:S07]  /*1a70*/  LEPC R20, `(.L_x_18) ;  /* 0x000000001014794e */ /* 0x000fce0000000000 */
[----:B-1---5:R-:W-:Y:S05]  /*1a80*/  CALL.ABS.NOINC R14 ;  /* 0x000000000e007343 */ /* 0x022fea0003c00000 */
.L_x_18:
[----:B------:R-:W-:-:S04]  /*1a90*/  LOP3.LUT R0, R18, 0x1, RZ, 0xfc, !PT ;  /* 0x0000000112007812 */ /* 0x000fc800078efcff */
[----:B------:R-:W-:-:S13]  /*1aa0*/  ISETP.NE.AND P0, PT, R0, 0x3, PT ;  /* 0x000000030000780c */ /* 0x000fda0003f05270 */
[----:B------:R-:W-:Y:S05]  /*1ab0*/  @!P0 BRA `(.L_x_19) ;  /* 0x0000000000048947 */ /* 0x000fea0003800000 */
[----:B------:R-:W-:Y:S01]  /*1ac0*/  BPT.TRAP 0x1 ;  /* 0x000000040000795c */ /* 0x000fe20000300000 */
.L_x_19:
[----:B------:R-:W0:Y:S01]  /*1ad0*/  S2UR UR5, SR_CgaCtaId ;  /* 0x00000000000579c3 */ /* 0x000e220000008800 */
[----:B------:R-:W-:Y:S01]  /*1ae0*/  UMOV UR4, 0x400 ;  /* 0x0000040000047882 */ /* 0x000fe20000000000 */
[----:B------:R-:W-:Y:S02]  /*1af0*/  IMAD.U32 R0, RZ, RZ, UR40 ;  /* 0x00000028ff007e24 */ /* 0x000fe4000f8e00ff */
[----:B------:R-:W-:-:S03]  /*1b00*/  IMAD.U32 R3, RZ, RZ, UR41 ;  /* 0x00000029ff037e24 */ /* 0x000fc6000f8e00ff */
[----:B------:R-:W-:Y:S01]  /*1b10*/  SHF.L.U32 R0, R0, 0x1f, RZ ;  /* 0x0000001f00007819 */ /* 0x000fe200000006ff */
[----:B0-----:R-:W-:-:S06]  /*1b20*/  ULEA UR4, UR5, UR4, 0x18 ;  /* 0x0000000405047291 */ /* 0x001fcc000f8ec03f */
[----:B------:R-:W-:-:S04]  /*1b30*/  IMAD.U32 R6, RZ, RZ, UR4 ;  /* 0x00000004ff067e24 */ /* 0x000fc8000f8e00ff */
[----:B------:R-:W-:-:S04]  /*1b40*/  IMAD R3, R3, 0x8, R6 ;  /* 0x0000000803037824 */ /* 0x000fc800078e0206 */
[----:B------:R0:W1:Y:S01]  /*1b50*/  SYNCS.PHASECHK.TRANS64.TRYWAIT P1, [R3+URZ], R0 ;  /* 0x00000000030075a7 */ /* 0x000062000802017f */
[----:B------:R-:W-:Y:S05]  /*1b60*/  @!P0 BRA `(.L_x_20) ;  /* 0x0000000000048947 */ /* 0x000fea0003800000 */
[----:B------:R-:W-:Y:S01]  /*1b70*/  BPT.TRAP 0x1 ;  /* 0x000000040000795c */ /* 0x000fe20000300000 */
.L_x_20:
[----:B------:R-:W-:-:S05]  /*1b80*/  IMAD.U32 R4, RZ, RZ, UR44 ;  /* 0x0000002cff047e24 */ /* 0x000fca000f8e00ff */
[----:B------:R-:W-:Y:S01]  /*1b90*/  ISETP.GE.AND P2, PT, R4, 0x1, PT ;  /* 0x000000010400780c */ /* 0x000fe20003f46270 */
[----:B-1----:R-:W-:-:S12]  /*1ba0*/  @P1 BRA `(.L_x_21) ;  /* 0x0000000000081947 */ /* 0x002fd80003800000 */
[----:B------:R-:W1:Y:S02]  /*1bb0*/  SYNCS.PHASECHK.TRANS64.TRYWAIT P1, [R3+URZ], R0 ;  /* 0x00000000030075a7 */ /* 0x000e64000802017f */
[----:B-1----:R-:W-:Y:S05]  /*1bc0*/  @!P1 BRA `(.L_x_22) ;  /* 0x0000005000789947 */ /* 0x002fea0003800000 */
.L_x_21:
[----:B------:R-:W-:Y:S05]  /*1bd0*/  WARPSYNC.ALL ;  /* 0x0000000000007948 */ /* 0x000fea0003800000 */
[----:B------:R-:W-:Y:S01]  /*1be0*/  R2UR UR4, R6 ;  /* 0x00000000060472ca */ /* 0x000fe200000e0000 */
[----:B------:R-:W-:Y:S01]  /*1bf0*/  WARPGROUP.ARRIVE ;  /* 0x00000000000079c5 */ /* 0x000fe20000000000 */
[----:B------:R-:W-:Y:S01]  /*1c00*/  UMOV UR5, 0xc0000010 ;  /* 0xc000001000057882 */ /* 0x000fe20000000000 */
[----:B------:R-:W-:-:S10]  /*1c10*/  UMOV UR7, 0xc0000010 ;  /* 0xc000001000077882 */ /* 0x000fd40000000000 */
[----:B------:R-:W-:-:S04]  /*1c20*/  UIADD3 UR4, UR4, 0x25300, URZ ;  /* 0x0002530004047890 */ /* 0x000fc8000fffe03f */
[----:B------:R-:W-:-:S04]  /*1c30*/  USHF.R.U32.HI UR4, URZ, 0x4, UR4 ;  /* 0x000000043f047899 */ /* 0x000fc80008011604 */
[----:B------:R-:W-:-:S04]  /*1c40*/  ULOP3.LUT UR4, UR4, 0x3fff, URZ, 0xc0, !UPT ;  /* 0x00003fff04047892 */ /* 0x000fc8000f8ec03f */
[----:B------:R-:W-:Y:S02]  /*1c50*/  ULOP3.LUT UR9, UR4, 0x10000, URZ, 0xfc, !UPT ;  /* 0x0001000004097892 */ /* 0x000fe4000f8efc3f */
[----:B------:R-:W-:Y:S02]  /*1c60*/  ULEA UR4, UR41, UR45, 0x8 ;  /* 0x0000002d29047291 */ /* 0x000fe4000f8e403f */
[----:B------:R-:W-:-:S09]  /*1c70*/  ULEA UR6, UR41, UR9, 0x7 ;  /* 0x0000000929067291 */ /* 0x000fd2000f8e383f */
[----:B------:R-:W-:Y:S03]  /*1c80*/  IGMMA.64x64x32.S8.S8 R24, gdesc[UR4], RZ, !UPT, gsb0 ;  /* 0x01e00000041879f1 */ /* 0x000fe6000c0410ff */
[----:B------:R-:W-:Y:S02]  /*1c90*/  WARPGROUP.DEPBAR.LE gsb0, 0x0 ;  /* 0x00008000000079c5 */ /* 0x000fe40000010000 */
[----:B------:R-:W-:Y:S05]  /*1ca0*/  @!P2 BRA `(.L_x_23) ;  /* 0x0000000000cca947 */ /* 0x000fea0003800000 */
[----:B------:R-:W-:Y:S01]  /*1cb0*/  UIADD3 UR4, UR41, 0x1, URZ ;  /* 0x0000000129047890 */ /* 0x000fe2000fffe03f */
[----:B01----:R-:W-:Y:S02]  /*1cc0*/  IMAD.U32 R0, RZ, RZ, UR44 ;  /* 0x0000002cff007e24 */ /* 0x003fe4000f8e00ff */
[----:B------:R-:W-:Y:S01]  /*1cd0*/  IMAD.U32 R3, RZ, RZ, UR41 ;  /* 0x00000029ff037e24 */ /* 0x000fe2000f8e00ff */
[----:B------:R-:W-:-:S04]  /*1ce0*/  UISETP.NE.AND UP0, UPT, UR4, 0x25, UPT ;  /* 0x000000250400788c */ /* 0x000fc8000bf05270 */
[----:B------:R-:W-:Y:S02]  /*1cf0*/  USEL UR5, URZ, 0x1, UP0 ;  /* 0x000000013f057887 */ /* 0x000fe40008000000 */
[----:B------:R-:W-:Y:S02]  /*1d00*/  USEL UR8, UR4, URZ, UP0 ;  /* 0x0000003f04087287 */ /* 0x000fe40008000000 */
[----:B------:R-:W-:-:S06]  /*1d10*/  ULOP3.LUT UR5, UR40, UR5, URZ, 0x3c, !UPT ;  /* 0x0000000528057292 */ /* 0x000fcc000f8e3c3f */
[----:B------:R-:W-:-:S07]  /*1d20*/  IMAD.U32 R7, RZ, RZ, UR5 ;  /* 0x00000005ff077e24 */ /* 0x000fce000f8e00ff */
.L_x_30:
[----:B------:R-:W-:Y:S05]  /*1d30*/  @!P0 BRA `(.L_x_24) ;  /* 0x0000000000048947 */ /* 0x000fea0003800000 */
[----:B------:R-:W-:Y:S01]  /*1d40*/  BPT.TRAP 0x1 ;  /* 0x000000040000795c */ /* 0x000fe20000300000 */
.L_x_24:
[----:B------:R-:W0:Y:S01]  /*1d50*/  S2UR UR5, SR_CgaCtaId ;  /* 0x00000000000579c3 */ /* 0x000e220000008800 */
[----:B------:R-:W-:Y:S01]  /*1d60*/  UMOV UR4, 0x400 ;  /* 0x0000040000047882 */ /* 0x000fe20000000000 */
[----:B------:R-:W-:Y:S01]  /*1d70*/  IMAD.U32 R5, RZ, RZ, UR8 ;  /* 0x00000008ff057e24 */ /* 0x000fe2000f8e00ff */
[----:B------:R-:W-:Y:S01]  /*1d80*/  SHF.L.U32 R4, R7, 0x1f, RZ ;  /* 0x0000001f07047819 */ /* 0x000fe200000006ff */
[----:B0-----:R-:W-:-:S06]  /*1d90*/  ULEA UR4, UR5, UR4, 0x18 ;  /* 0x0000000405047291 */ /* 0x001fcc000f8ec03f */
[----:B------:R-:W-:-:S04]  /*1da0*/  IMAD.U32 R6, RZ, RZ, UR4 ;  /* 0x00000004ff067e24 */ /* 0x000fc8000f8e00ff */
[----:B------:R-:W-:-:S04]  /*1db0*/  IMAD R5, R5, 0x8, R6 ;  /* 0x0000000805057824 */ /* 0x000fc800078e0206 */
[----:B------:R0:W1:Y:S01]  /*1dc0*/  SYNCS.PHASECHK.TRANS64.TRYWAIT P1, [R5+URZ], R4 ;  /* 0x00000004050075a7 */ /* 0x000062000802017f */
[----:B------:R-:W-:Y:S05]  /*1dd0*/  @!P0 BRA `(.L_x_25) ;  /* 0x0000000000048947 */ /* 0x000fea0003800000 */
[----:B------:R-:W-:Y:S01]  /*1de0*/  BPT.TRAP 0x1 ;  /* 0x000000040000795c */ /* 0x000fe20000300000 */
.L_x_25:
[----:B-1----:R-:W-:Y:S05]  /*1df0*/  @P1 BRA `(.L_x_26) ;  /* 0x0000000000081947 */ /* 0x002fea0003800000 */
[----:B------:R-:W1:Y:S02]  /*1e00*/  SYNCS.PHASECHK.TRANS64.TRYWAIT P1, [R5+URZ], R4 ;  /* 0x00000004050075a7 */ /* 0x000e64000802017f */
[----:B-1----:R-:W-:Y:S05]  /*1e10*/  @!P1 BRA `(.L_x_27) ;  /* 0x0000004c00f89947 */ /* 0x002fea0003800000 */
.L_x_26:
[----:B------:R-:W-:Y:S01]  /*1e20*/  ULEA UR4, UR8, UR45, 0x8 ;  /* 0x0000002d08047291 */ /* 0x000fe2000f8e403f */
[----:B------:R-:W-:Y:S01]  /*1e30*/  WARPGROUP.ARRIVE ;  /* 0x00000000000079c5 */ /* 0x000fe20000000000 */
[----:B------:R-:W-:Y:S01]  /*1e40*/  ULEA UR6, UR8, UR9, 0x7 ;  /* 0x0000000908067291 */ /* 0x000fe2000f8e383f */
[----:B------:R-:W-:Y:S01]  /*1e50*/  UMOV UR5, 0xc0000010 ;  /* 0xc000001000057882 */ /* 0x000fe20000000000 */
[----:B------:R-:W-:-:S07]  /*1e60*/  UMOV UR7, 0xc0000010 ;  /* 0xc000001000077882 */ /* 0x000fce0000000000 */
[----:B------:R-:W-:Y:S03]  /*1e70*/  IGMMA.64x64x32.S8.S8 R24, gdesc[UR4], R24, gsb0 ;  /* 0x01e00000041879f1 */ /* 0x000fe60008041018 */
[----:B------:R-:W-:Y:S02]  /*1e80*/  WARPGROUP.DEPBAR.LE gsb0, 0x0 ;  /* 0x00008000000079c5 */ /* 0x000fe40000010000 */
[----:B------:R-:W-:Y:S05]  /*1e90*/  @!P0 BRA `(.L_x_28) ;  /* 0x0000000000048947 */ /* 0x000fea0003800000 */
[----:B------:R-:W-:Y:S01]  /*1ea0*/  BPT.TRAP 0x1 ;  /* 0x000000040000795c */ /* 0x000fe20000300000 */
.L_x_28:
[----:B------:R-:W-:-:S13]  /*1eb0*/  ISETP.NE.AND P1, PT, R22, RZ, PT ;  /* 0x000000ff1600720c */ /* 0x000fda0003f25270 */
[----:B01----:R-:W-:-:S04]  /*1ec0*/  @P1 IMAD R4, R3, 0x8, R6 ;  /* 0x0000000803041824 */ /* 0x003fc800078e0206 */
[----:B------:R-:W-:-:S05]  /*1ed0*/  @P1 VIADD R4, R4, 0x128 ;  /* 0x0000012804041836 */ /* 0x000fca0000000000 */
[----:B------:R-:W-:-:S04]  /*1ee0*/  @P1 PRMT R4, R19, 0x654, R4 ;  /* 0x0000065413041816 */ /* 0x000fc80000000004 */
[----:B------:R0:W-:Y:S01]  /*1ef0*/  @P1 SYNCS.ARRIVE.TRANS64.RED.A1T0 RZ, [R4+URZ], RZ ;  /* 0x000000ff04ff19a7 */ /* 0x0001e2000810043f */
[----:B------:R-:W-:-:S13]  /*1f00*/  ISETP.GT.U32.AND P1, PT, R18, 0x1, PT ;  /* 0x000000011200780c */ /* 0x000fda0003f24070 */
[----:B0-----:R-:W-:Y:S05]  /*1f10*/  @P1 BRA `(.L_x_29) ;  /* 0x0000000000041947 */ /* 0x001fea0003800000 */
[----:B------:R-:W-:Y:S01]  /*1f20*/  BPT.TRAP 0x1 ;  /* 0x000000040000795c */ /* 0x000fe20000300000 */
.L_x_29:
[----:B------:R-:W-:Y:S01]  /*1f30*/  UIADD3 UR8, UR8, 0x1, URZ ;  /* 0x0000000108087890 */ /* 0x000fe2000fffe03f */
[C---:B------:R-:W-:Y:S01]  /*1f40*/  ISETP.GT.AND P2, PT, R0.reuse, 0x1, PT ;  /* 0x000000010000780c */ /* 0x040fe20003f44270 */
[----:B------:R-:W-:Y:S02]  /*1f50*/  VIADD R3, R3, 0x1 ;  /* 0x0000000103037836 */ /* 0x000fe40000000000 */
[----:B------:R-:W-:Y:S01]  /*1f60*/  UISETP.NE.AND UP0, UPT, UR8, 0x25, UPT ;  /* 0x000000250800788c */ /* 0x000fe2000bf05270 */
[----:B------:R-:W-:Y:S02]  /*1f70*/  VIADD R0, R0, 0xffffffff ;  /* 0xffffffff00007836 */ /* 0x000fe40000000000 */
[C---:B------:R-:W-:Y:S01]  /*1f80*/  ISETP.NE.AND P1, PT, R3.reuse, 0x25, PT ;  /* 0x000000250300780c */ /* 0x040fe20003f25270 */
[----:B------:R-:W-:Y:S02]  /*1f90*/  USEL UR4, URZ, 0x1, UP0 ;  /* 0x000000013f047887 */ /* 0x000fe40008000000 */
[----:B------:R-:W-:Y:S01]  /*1fa0*/  USEL UR8, UR8, URZ, UP0 ;  /* 0x0000003f08087287 */ /* 0x000fe20008000000 */
[----:B------:R-:W-:-:S03]  /*1fb0*/  SEL R3, R3, RZ, P1 ;  /* 0x000000ff03037207 */ /* 0x000fc60000800000 */
[----:B------:R-:W-:Y:S01]  /*1fc0*/  LOP3.LUT R7, R7, UR4, RZ, 0x3c, !PT ;  /* 0x0000000407077c12 */ /* 0x000fe2000f8e3cff */
[----:B------:R-:W-:Y:S07]  /*1fd0*/  @P2 BRA `(.L_x_30) ;  /* 0xfffffffc00542947 */ /* 0x000fee000383ffff */
.L_x_23:
[----:B01----:R-:W0:Y:S02]  /*1fe0*/  LDC R0, c[0x0][0x28c] ;  /* 0x0000a300ff007b82 */ /* 0x003e240000000800 */
[----:B0-----:R-:W-:-:S13]  /*1ff0*/  ISETP.GE.AND P1, PT, R0, 0x1, PT ;  /* 0x000000010000780c */ /* 0x001fda0003f26270 */
[----:B------:R-:W-:Y:S05]  /*2000*/  @!P1 BRA `(.L_x_31) ;  /* 0x0000000000509947 */ /* 0x000fea0003800000 */
[----:B------:R-:W-:Y:S05]  /*2010*/  @!P0 BRA `(.L_x_32) ;  /* 0x0000000000048947 */ /* 0x000fea0003800000 */
[----:B------:R-:W-:Y:S01]  /*2020*/  BPT.TRAP 0x1 ;  /* 0x000000040000795c */ /* 0x000fe20000300000 */
.L_x_32:
[----:B------:R-:W-:Y:S01]  /*2030*/  ISETP.NE.AND P0, PT, R22, RZ, PT ;  /* 0x000000ff1600720c */ /* 0x000fe20003f05270 */
[----:B------:R-:W-:Y:S01]  /*2040*/  BSSY B0, `(.L_x_33) ;  /* 0x000000e000007945 */ /* 0x000fe20003800000 */
[----:B------:R-:W-:-:S11]  /*2050*/  ISETP.GT.U32.AND P1, PT, R18, 0x1, PT ;  /* 0x000000011200780c */ /* 0x000fd60003f24070 */
[----:B------:R-:W-:Y:S05]  /*2060*/  @!P0 BRA `(.L_x_34) ;  /* 0x00000000002c8947 */ /* 0x000fea0003800000 */
[----:B------:R-:W-:-:S04]  /*2070*/  UIADD3 UR6, UR44, UR41, URZ ;  /* 0x000000292c067290 */ /* 0x000fc8000fffe03f */
[----:B------:R-:W-:-:S04]  /*2080*/  UIMAD.WIDE.U32 UR4, UR6, -0x45306eb3, URZ ;  /* 0xbacf914d060478a5 */ /* 0x000fc8000f8e003f */
[----:B------:R-:W-:-:S04]  /*2090*/  UIADD3 UR4, UR6, -UR5, URZ ;  /* 0x8000000506047290 */ /* 0x000fc8000fffe03f */
[----:B------:R-:W-:-:S04]  /*20a0*/  ULEA.HI UR4, UR4, UR5, URZ, 0x1f ;  /* 0x0000000504047291 */ /* 0x000fc8000f8ff83f */
[----:B------:R-:W-:-:S04]  /*20b0*/  USHF.R.U32.HI UR4, URZ, 0x5, UR4 ;  /* 0x000000053f047899 */ /* 0x000fc80008011604 */
[----:B------:R-:W-:-:S06]  /*20c0*/  UIMAD UR4, UR4, -0x25, UR6 ;  /* 0xffffffdb040478a4 */ /* 0x000fcc000f8e0206 */
[----:B------:R-:W-:-:S04]  /*20d0*/  IMAD.U32 R3, RZ, RZ, UR4 ;  /* 0x00000004ff037e24 */ /* 0x000fc8000f8e00ff */
[----:B------:R-:W-:-:S04]  /*20e0*/  IMAD R0, R3, 0x8, R6 ;  /* 0x0000000803007824 */ /* 0x000fc800078e0206 */
[----:B------:R-:W-:-:S05]  /*20f0*/  VIADD R0, R0, 0x128 ;  /* 0x0000012800007836 */ /* 0x000fca0000000000 */
[----:B------:R-:W-:-:S04]  /*2100*/  PRMT R0, R19, 0x654, R0 ;  /* 0x0000065413007816 */ /* 0x000fc80000000000 */
[----:B------:R0:W-:Y:S03]  /*2110*/  SYNCS.ARRIVE.TRANS64.RED.A1T0 RZ, [R0+URZ], RZ ;  /* 0x000000ff00ff79a7 */ /* 0x0001e6000810043f */
.L_x_34:
[----:B------:R-:W-:Y:S05]  /*2120*/  BSYNC B0 ;  /* 0x0000000000007941 */ /* 0x000fea0003800000 */
.L_x_33:
[----:B------:R-:W-:Y:S05]  /*2130*/  @P1 BRA `(.L_x_31) ;  /* 0x0000000000041947 */ /* 0x000fea0003800000 */
[----:B------:R-:W-:Y:S01]  /*2140*/  BPT.TRAP 0x1 ;  /* 0x000000040000795c */ /* 0x000fe20000300000 */
.L_x_31:
[----:B------:R-:W-:Y:S01]  /*2150*/  UISETP.GE.U32.AND UP1, UPT, UR43, 0x25, UPT ;  /* 0x000000252b00788c */ /* 0x000fe2000bf26070 */
[----:B------:R-:W-:Y:S01]  /*2160*/  IMAD.SHL.U32 R68, R68, 0x40, RZ ;  /* 0x0000004044447824 */ /* 0x000fe200078e00ff */
[----:B------:R-:W-:Y:S01]  /*2170*/  UIADD3 UR41, UR43, UR41, URZ ;  /* 0x000000292b297290 */ /* 0x000fe2000fffe03f */
[----:B------:R-:W-:Y:S01]  /*2180*/  IMAD.SHL.U32 R10, R69, 0x80, RZ ;  /* 0x00000080450a7824 */ /* 0x000fe200078e00ff */
[----:B------:R-:W-:Y:S01]  /*2190*/  ULDC UR7, c[0x0][0x288] ;  /* 0x0000a20000077ab9 */ /* 0x000fe20000000800 */
[----:B0-----:R-:W-:Y:S01]  /*21a0*/  IMAD.MOV.U32 R0, RZ, RZ, -0x1 ;  /* 0xffffffffff007424 */ /* 0x001fe200078e00ff */
[----:B------:R-:W-:Y:S01]  /*21b0*/  UISETP.GT.U32.AND UP0, UPT, UR41, 0x24, UPT ;  /* 0x000000242900788c */ /* 0x000fe2000bf04070 */
[----:B------:R-:W-:-:S03]  /*21c0*/  ISETP.GE.AND P0, PT, R68, UR7, PT ;  /* 0x0000000744007c0c */ /* 0x000fc6000bf06270 */
[----:B------:R-:W-:Y:S02]  /*21d0*/  UISETP.LT.U32.AND UP0, UPT, UR43, 0x25, UP0 ;  /* 0x000000252b00788c */ /* 0x000fe40008701070 */
[----:B------:R-:W-:Y:S02]  /*21e0*/  @UP1 UIMAD.WIDE.U32 UR4, UR41, -0x45306eb3, URZ ;  /* 0xbacf914d290418a5 */ /* 0x000fe4000f8e003f */
[----:B------:R-:W-:Y:S02]  /*21f0*/  USEL UR6, URZ, 0x1, !UP0 ;  /* 0x000000013f067887 */ /* 0x000fe4000c000000 */
[----:B------:R-:W-:Y:S02]  /*2200*/  @UP1 UIADD3 UR4, UR41, -UR5, URZ ;  /* 0x8000000529041290 */ /* 0x000fe4000fffe03f */
[----:B------:R-:W-:Y:S02]  /*2210*/  ULOP3.LUT UR40, UR40, UR6, URZ, 0x3c, !UPT ;  /* 0x0000000628287292 */ /* 0x000fe4000f8e3c3f */
[----:B------:R-:W-:-:S03]  /*2220*/  @UP1 ULEA.HI UR4, UR4, UR5, URZ, 0x1f ;  /* 0x0000000504041291 */ /* 0x000fc6000f8ff83f */
[----:B------:R-:W-:Y:S01]  /*2230*/  ULDC UR5, c[0x0][0x284] ;  /* 0x0000a10000057ab9 */ /* 0x000fe20000000800 */
[----:B------:R-:W-:Y:S01]  /*2240*/  @UP1 USHF.R.U32.HI UR4, URZ, 0x5, UR4 ;  /* 0x000000053f041899 */ /* 0x000fe20008011604 */
[----:B------:R-:W-:-:S03]  /*2250*/  ISETP.GE.OR P0, PT, R10, UR5, P0 ;  /* 0x000000050a007c0c */ /* 0x000fc60008706670 */
[----:B------:R-:W-:-:S10]  /*2260*/  @UP1 ULOP3.LUT UR40, UR40, 0x1, UR4, 0x78, !UPT ;  /* 0x0000000128281892 */ /* 0x000fd4000f8e7804 */
[----:B------:R-:W-:Y:S05]  /*2270*/  @P0 BRA `(.L_x_35) ;  /* 0x0000001c00380947 */ /* 0x000fea0003800000 */
[----:B------:R-:W0:Y:S01]  /*2280*/  LDC.64 R12, c[0x0][0x5c8] ;  /* 0x00017200ff0c7b82 */ /* 0x000e220000000a00 */
[----:B------:R-:W-:Y:S01]  /*2290*/  SHF.R.S32.HI R11, RZ, 0x1f, R67 ;  /* 0x0000001fff0b7819 */ /* 0x000fe20000011443 */
[----:B------:R-:W-:Y:S01]  /*22a0*/  ULDC.64 UR4, c[0x0][0x5d0] ;  /* 0x0001740000047ab9 */ /* 0x000fe20000000a00 */
[----:B------:R-:W-:Y:S01]  /*22b0*/  LOP3.LUT R8, R68, 0x6, R61, 0xf8, !PT ;  /* 0x0000000644087812 */ /* 0x000fe200078ef83d */
[----:B------:R-:W-:Y:S01]  /*22c0*/  IMAD.WIDE R14, R69, 0x80, R56 ;  /* 0x00000080450e7825 */ /* 0x000fe200078e0238 */
[----:B------:R-:W-:Y:S02]  /*22d0*/  BSSY B0, `(.L_x_35) ;  /* 0x00001c8000007945 */ /* 0x000fe40003800000 */
[----:B------:R-:W-:Y:S01]  /*22e0*/  SHF.R.S32.HI R9, RZ, 0x1f, R8 ;  /* 0x0000001fff097819 */ /* 0x000fe20000011408 */
[----:B------:R-:W-:Y:S02]  /*22f0*/  IMAD R4, R11, UR4, RZ ;  /* 0x000000040b047c24 */ /* 0x000fe4000f8e02ff */
[----:B------:R-:W-:-:S02]  /*2300*/  IMAD.IADD R72, R65, 0x1, -R10 ;  /* 0x0000000141487824 */ /* 0x000fc400078e0a0a */
[C---:B------:R-:W-:Y:S02]  /*2310*/  IMAD R3, R67.reuse, UR5, R4 ;  /* 0x0000000543037c24 */ /* 0x040fe4000f8e0204 */
[----:B------:R-:W-:Y:S01]  /*2320*/  IMAD.WIDE.U32 R4, R67, UR4, R8 ;  /* 0x0000000443047c25 */ /* 0x000fe2000f8e0008 */
[----:B------:R-:W-:-:S03]  /*2330*/  ULDC.64 UR4, c[0x0][0x5c0] ;  /* 0x0001700000047ab9 */ /* 0x000fc60000000a00 */
[----:B------:R-:W-:Y:S02]  /*2340*/  IMAD.IADD R5, R5, 0x1, R3 ;  /* 0x0000000105057824 */ /* 0x000fe400078e0203 */
[----:B------:R-:W-:Y:S02]  /*2350*/  IMAD.IADD R73, R59, 0x1, -R68 ;  /* 0x000000013b497824 */ /* 0x000fe400078e0a44 */
[-C--:B0-----:R-:W-:Y:S02]  /*2360*/  IMAD R3, R15, R12.reuse, RZ ;  /* 0x0000000c0f037224 */ /* 0x081fe400078e02ff */
[----:B------:R-:W-:-:S04]  /*2370*/  IMAD.WIDE.U32 R4, R14, R12, R4 ;  /* 0x0000000c0e047225 */ /* 0x000fc800078e0004 */
[----:B------:R-:W-:Y:S01]  /*2380*/  IMAD R3, R14, R13, R3 ;  /* 0x0000000d0e037224 */ /* 0x000fe200078e0203 */
[----:B------:R-:W-:-:S04]  /*2390*/  IADD3 R6, P0, R4, UR4, RZ ;  /* 0x0000000404067c10 */ /* 0x000fc8000ff1e0ff */
[----:B------:R-:W-:Y:S02]  /*23a0*/  IADD3.X R7, R5, UR5, R3, P0, !PT ;  /* 0x0000000505077c10 */ /* 0x000fe400087fe403 */
[----:B-----5:R-:W-:Y:S02]  /*23b0*/  ISETP.NE.AND P0, PT, R58, RZ, PT ;  /* 0x000000ff3a00720c */ /* 0x020fe40003f05270 */
[----:B------:R-:W-:-:S04]  /*23c0*/  LEA R4, P1, R12, R6, 0x3 ;  /* 0x000000060c047211 */ /* 0x000fc800078218ff */
[----:B------:R-:W-:-:S07]  /*23d0*/  LEA.HI.X R5, R12, R7, R13, 0x3, P1 ;  /* 0x000000070c057211 */ /* 0x000fce00008f1c0d */
[----:B------:R-:W-:Y:S05]  /*23e0*/  @!P0 BRA `(.L_x_36) ;  /* 0x0000001400188947 */ /* 0x000fea0003800000 */
[----:B------:R-:W0:Y:S01]  /*23f0*/  LDC.64 R68, c[0x0][0x5b0] ;  /* 0x00016c00ff447b82 */ /* 0x000e220000000a00 */
[----:B------:R-:W-:Y:S01]  /*2400*/  ULDC.64 UR4, c[0x0][0x5b8] ;  /* 0x00016e0000047ab9 */ /* 0x000fe20000000a00 */
[----:B------:R-:W-:Y:S01]  /*2410*/  ISETP.GE.AND P3, PT, R73, 0x1, PT ;  /* 0x000000014900780c */ /* 0x000fe20003f66270 */
[----:B------:R-:W-:Y:S01]  /*2420*/  IMAD R10, R11, UR4, RZ ;  /* 0x000000040b0a7c24 */ /* 0x000fe2000f8e02ff */
[----:B------:R-:W-:Y:S01]  /*2430*/  BSSY B1, `(.L_x_37) ;  /* 0x000000e000017945 */ /* 0x000fe20003800000 */
[C---:B------:R-:W-:Y:S01]  /*2440*/  IMAD.WIDE.U32 R20, R67.reuse, UR4, R8 ;  /* 0x0000000443147c25 */ /* 0x040fe2000f8e0008 */
[----:B------:R-:W-:Y:S02]  /*2450*/  ISETP.LT.OR P1, PT, R72, 0x1, !P3 ;  /* 0x000000014800780c */ /* 0x000fe40005f21670 */
[----:B------:R-:W1:Y:S01]  /*2460*/  LDC.64 R70, c[0x0][0x5a8] ;  /* 0x00016a00ff467b82 */ /* 0x000e620000000a00 */
[----:B------:R-:W-:Y:S02]  /*2470*/  IMAD R13, R67, UR5, R10 ;  /* 0x00000005430d7c24 */ /* 0x000fe4000f8e020a */
[----:B------:R-:W-:-:S02]  /*2480*/  IMAD.MOV.U32 R12, RZ, RZ, R20 ;  /* 0x000000ffff0c7224 */ /* 0x000fc400078e0014 */
[----:B------:R-:W-:Y:S02]  /*2490*/  IMAD.IADD R13, R21, 0x1, R13 ;  /* 0x00000001150d7824 */ /* 0x000fe400078e020d */
[-C--:B0-----:R-:W-:Y:S02]  /*24a0*/  IMAD R3, R15, R68.reuse, RZ ;  /* 0x000000440f037224 */ /* 0x081fe400078e02ff */
[----:B------:R-:W-:-:S04]  /*24b0*/  IMAD.WIDE.U32 R8, R14, R68, R12 ;  /* 0x000000440e087225 */ /* 0x000fc800078e000c */
[----:B------:R-:W-:Y:S01]  /*24c0*/  IMAD R67, R14, R69, R3 ;  /* 0x000000450e437224 */ /* 0x000fe200078e0203 */
[----:B-1----:R-:W-:-:S04]  /*24d0*/  IADD3 R8, P0, R8, R70, RZ ;  /* 0x0000004608087210 */ /* 0x002fc80007f1e0ff */
[----:B------:R-:W-:Y:S01]  /*24e0*/  IADD3.X R9, R71, R9, R67, P0, !PT ;  /* 0x0000000947097210 */ /* 0x000fe200007fe443 */
[----:B------:R-:W-:Y:S08]  /*24f0*/  @P1 BRA `(.L_x_38) ;  /* 0x0000000000041947 */ /* 0x000ff00003800000 */
[----:B------:R0:W5:Y:S02]  /*2500*/  LDG.E.U8 R66, desc[UR38][R8.64] ;  /* 0x0000002608427981 */ /* 0x000164000c1e1100 */
.L_x_38:
[----:B------:R-:W-:Y:S05]  /*2510*/  BSYNC B1 ;  /* 0x0000000000017941 */ /* 0x000fea0003800000 */
.L_x_37:
[----:B-----5:R-:W-:Y:S01]  /*2520*/  LOP3.LUT R3, R66, 0xffff, RZ, 0xc0, !PT ;  /* 0x0000ffff42037812 */ /* 0x020fe200078ec0ff */
[C---:B------:R-:W-:Y:S01]  /*2530*/  IMAD.SHL.U32 R10, R68.reuse, 0x8, RZ ;  /* 0x00000008440a7824 */ /* 0x040fe200078e00ff */
[----:B------:R-:W-:Y:S01]  /*2540*/  SHF.L.U64.HI R11, R68, 0x3, R69 ;  /* 0x00000003440b7819 */ /* 0x000fe20000010245 */
[----:B------:R-:W-:Y:S01]  /*2550*/  BSSY B1, `(.L_x_39) ;  /* 0x000000e000017945 */ /* 0x000fe20003800000 */
[----:B------:R-:W-:Y:S02]  /*2560*/  PRMT R3, R3, 0x8880, RZ ;  /* 0x0000888003037816 */ /* 0x000fe400000000ff */
[----:B------:R-:W-:Y:S01]  /*2570*/  ISETP.GE.AND P2, PT, R73, 0x2, PT ;  /* 0x000000024900780c */ /* 0x000fe20003f46270 */
[----:B------:R-:W-:-:S03]  /*2580*/  IMAD.WIDE.U32 R10, R14, R68, R10 ;  /* 0x000000440e0a7225 */ /* 0x000fc600078e000a */
[----:B------:R-:W-:Y:S01]  /*2590*/  ISETP.LT.OR P0, PT, R72, 0x1, !P2 ;  /* 0x000000014800780c */ /* 0x000fe20005701670 */
[----:B------:R-:W-:Y:S01]  /*25a0*/  IMAD R14, R3, R58, RZ ;  /* 0x0000003a030e7224 */ /* 0x000fe200078e02ff */
[----:B------:R-:W-:Y:S01]  /*25b0*/  IADD3 R10, P4, P5, R20, R70, R10 ;  /* 0x00000046140a7210 */ /* 0x000fe20007d9e00a */
[----:B------:R-:W-:Y:S02]  /*25c0*/  IMAD.IADD R15, R67, 0x1, R11 ;  /* 0x00000001430f7824 */ /* 0x000fe400078e020b */
[----:B------:R-:W-:-:S05]  /*25d0*/  @!P1 IMAD R3, R24, R23, R14 ;  /* 0x0000001718039224 */ /* 0x000fca00078e020e */
[----:B------:R1:W-:Y:S03]  /*25e0*/  @!P1 STG.E.U8 desc[UR38][R6.64], R3 ;  /* 0x0000000306009986 */ /* 0x0003e6000c101126 */
[----:B------:R-:W-:Y:S05]  /*25f0*/  @P0 BRA `(.L_x_40) ;  /* 0x00000000000c0947 */ /* 0x000fea0003800000 */
[----:B------:R-:W1:Y:S02]  /*2600*/  LDG.E.U8 R66, desc[UR38][R8.64+0x1] ;  /* 0x0000012608427981 */ /* 0x000e64000c1e1100 */
[----:B-1----:R-:W-:-:S05]  /*2610*/  PRMT R3, R66, 0x8880, RZ ;  /* 0x0000888042037816 */ /* 0x002fca00000000ff */
[----:B------:R-:W-:-:S07]  /*2620*/  IMAD R14, R3, R58, RZ ;  /* 0x0000003a030e7224 */ /* 0x000fce00078e02ff */
.L_x_40:
[----:B------:R-:W-:Y:S05]  /*2630*/  BSYNC B1 ;  /* 0x0000000000017941 */ /* 0x000fea0003800000 */
.L_x_39:
[C---:B------:R-:W-:Y:S01]  /*2640*/  ISETP.LT.OR P3, PT, R72.reuse, 0x9, !P3 ;  /* 0x000000094800780c */ /* 0x040fe20005f61670 */
[----:B------:R-:W-:Y:S01]  /*2650*/  @!P0 IMAD R25, R25, R23, R14 ;  /* 0x0000001719198224 */ /* 0x000fe200078e020e */
[----:B------:R-:W-:Y:S01]  /*2660*/  ISETP.GE.AND P1, PT, R73, 0x9, PT ;  /* 0x000000094900780c */ /* 0x000fe20003f26270 */
[----:B------:R-:W-:Y:S01]  /*2670*/  BSSY B1, `(.L_x_41) ;  /* 0x000000b000017945 */ /* 0x000fe20003800000 */
[----:B------:R-:W-:Y:S02]  /*2680*/  IADD3.X R11, R13, R71, R15, P4, P5 ;  /* 0x000000470d0b7210 */ /* 0x000fe400027ea40f */
[----:B------:R2:W-:Y:S01]  /*2690*/  @!P0 STG.E.U8 desc[UR38][R6.64+0x1], R25 ;  /* 0x0000011906008986 */ /* 0x0005e2000c101126 */
[----:B------:R-:W-:Y:S02]  /*26a0*/  ISETP.GE.AND P0, PT, R73, 0xa, PT ;  /* 0x0000000a4900780c */ /* 0x000fe40003f06270 */
[C---:B------:R-:W-:Y:S02]  /*26b0*/  ISETP.LT.OR P2, PT, R72.reuse, 0x9, !P2 ;  /* 0x000000094800780c */ /* 0x040fe40005741670 */
[----:B------:R-:W-:-:S02]  /*26c0*/  ISETP.LT.OR P5, PT, R72, 0x1, !P1 ;  /* 0x000000014800780c */ /* 0x000fc40004fa1670 */
[----:B------:R-:W-:Y:S01]  /*26d0*/  ISETP.LT.OR P4, PT, R72, 0x1, !P0 ;  /* 0x000000014800780c */ /* 0x000fe20004781670 */
[----:B------:R-:W-:-:S12]  /*26e0*/  @P3 BRA `(.L_x_42) ;  /* 0x00000000000c3947 */ /* 0x000fd80003800000 */
[----:B------:R-:W1:Y:S02]  /*26f0*/  LDG.E.U8 R66, desc[UR38][R10.64] ;  /* 0x000000260a427981 */ /* 0x000e64000c1e1100 */
[----:B-1----:R-:W-:-:S05]  /*2700*/  PRMT R3, R66, 0x8880, RZ ;  /* 0x0000888042037816 */ /* 0x002fca00000000ff */
[----:B------:R-:W-:-:S07]  /*2710*/  IMAD R14, R3, R58, RZ ;  /* 0x0000003a030e7224 */ /* 0x000fce00078e02ff */
.L_x_42:
[----:B------:R-:W-:Y:S05]  /*2720*/  BSYNC B1 ;  /* 0x0000000000017941 */ /* 0x000fea0003800000 */
.L_x_41:
[----:B-1----:R-:W-:Y:S01]  /*2730*/  @!P3 IMAD R3, R26, R23, R14 ;  /* 0x000000171a03b224 */ /* 0x002fe200078e020e */
[----:B------:R-:W-:Y:S04]  /*2740*/  BSSY B1, `(.L_x_43) ;  /* 0x0000006000017945 */ /* 0x000fe80003800000 */
[----:B------:R1:W-:Y:S01]  /*2750*/  @!P3 STG.E.U8 desc[UR38][R4.64], R3 ;  /* 0x000000030400b986 */ /* 0x0003e2000c101126 */
[----:B------:R-:W-:Y:S05]  /*2760*/  @P2 BRA `(.L_x_44) ;  /* 0x00000000000c2947 */ /* 0x000fea0003800000 */
[----:B------:R-:W1:Y:S02]  /*2770*/  LDG.E.U8 R66, desc[UR38][R10.64+0x1] ;  /* 0x000001260a427981 */ /* 0x000e64000c1e1100 */
[----:B-1----:R-:W-:-:S05]  /*2780*/  PRMT R3, R66, 0x8880, RZ ;  /* 0x0000888042037816 */ /* 0x002fca00000000ff */
[----:B------:R-:W-:-:S07]  /*2790*/  IMAD R14, R3, R58, RZ ;  /* 0x0000003a030e7224 */ /* 0x000fce00078e02ff */
.L_x_44:
[----:B------:R-:W-:Y:S05]  /*27a0*/  BSYNC B1 ;  /* 0x0000000000017941 */ /* 0x000fea0003800000 */
.L_x_43:
[----:B------:R-:W-:Y:S01]  /*27b0*/  @!P2 IMAD R27, R27, R23, R14 ;  /* 0x000000171b1ba224 */ /* 0x000fe200078e020e */
[----:B------:R-:W-:Y:S04]  /*27c0*/  BSSY B1, `(.L_x_45) ;  /* 0x0000006000017945 */ /* 0x000fe80003800000 */
[----:B------:R3:W-:Y:S01]  /*27d0*/  @!P2 STG.E.U8 desc[UR38][R4.64+0x1], R27 ;  /* 0x0000011b0400a986 */ /* 0x0007e2000c101126 */
[----:B------:R-:W-:Y:S05]  /*27e0*/  @P5 BRA `(.L_x_46) ;  /* 0x00000000000c5947 */ /* 0x000fea0003800000 */
[----:B------:R-:W1:Y:S02]  /*27f0*/  LDG.E.U8 R66, desc[UR38][R8.64+0x8] ;  /* 0x0000082608427981 */ /* 0x000e64000c1e1100 */
[----:B-1----:R-:W-:-:S05]  /*2800*/  PRMT R3, R66, 0x8880, RZ ;  /* 0x0000888042037816 */ /* 0x002fca00000000ff */
[----:B------:R-:W-:-:S07]  /*2810*/  IMAD R14, R3, R58, RZ ;  /* 0x0000003a030e7224 */ /* 0x000fce00078e02ff */
.L_x_46:
[----:B------:R-:W-:Y:S05]  /*2820*/  BSYNC B1 ;  /* 0x0000000000017941 */ /* 0x000fea0003800000 */
.L_x_45:
[----:B-1----:R-:W-:Y:S01]  /*2830*/  @!P5 IMAD R3, R28, R23, R14 ;  /* 0x000000171c03d224 */ /* 0x002fe200078e020e */
[----:B------:R-:W-:Y:S04]  /*2840*/  BSSY B1, `(.L_x_47) ;  /* 0x0000006000017945 */ /* 0x000fe80003800000 */
[----:B------:R1:W-:Y:S01]  /*2850*/  @!P5 STG.E.U8 desc[UR38][R6.64+0x8], R3 ;  /* 0x000008030600d986 */ /* 0x0003e2000c101126 */
[----:B------:R-:W-:Y:S05]  /*2860*/  @P4 BRA `(.L_x_48) ;  /* 0x00000000000c4947 */ /* 0x000fea0003800000 */
[----:B------:R-:W1:Y:S02]  /*2870*/  LDG.E.U8 R66, desc[UR38][R8.64+0x9] ;  /* 0x0000092608427981 */ /* 0x000e64000c1e1100 */
[----:B-1----:R-:W-:-:S05]  /*2880*/  PRMT R3, R66, 0x8880, RZ ;  /* 0x0000888042037816 */ /* 0x002fca00000000ff */
[----:B------:R-:W-:-:S07]  /*2890*/  IMAD R14, R3, R58, RZ ;  /* 0x0000003a030e7224 */ /* 0x000fce00078e02ff */
.L_x_48:
[----:B------:R-:W-:Y:S05]  /*28a0*/  BSYNC B1 ;  /* 0x0000000000017941 */ /* 0x000fea0003800000 */
.L_x_47:
[C---:B------:R-:W-:Y:S01]  /*28b0*/  ISETP.LT.OR P1, PT, R72.reuse, 0x9, !P1 ;  /* 0x000000094800780c */ /* 0x040fe20004f21670 */
[----:B------:R-:W-:Y:S01]  /*28c0*/  @!P4 IMAD R29, R29, R23, R14 ;  /* 0x000000171d1dc224 */ /* 0x000fe200078e020e */
[C---:B------:R-:W-:Y:S01]  /*28d0*/  ISETP.GE.AND P3, PT, R73.reuse, 0x11, PT ;  /* 0x000000114900780c */ /* 0x040fe20003f66270 */
[----:B------:R-:W-:Y:S01]  /*28e0*/  BSSY B1, `(.L_x_49) ;  /* 0x000000a000017945 */ /* 0x000fe20003800000 */
[----:B------:R-:W-:Y:S02]  /*28f0*/  ISETP.GE.AND P2, PT, R73, 0x12, PT ;  /* 0x000000124900780c */ /* 0x000fe40003f46270 */
[----:B------:R4:W-:Y:S01]  /*2900*/  @!P4 STG.E.U8 desc[UR38][R6.64+0x9], R29 ;  /* 0x0000091d0600c986 */ /* 0x0009e2000c101126 */
[C---:B------:R-:W-:Y:S02]  /*2910*/  ISETP.LT.OR P0, PT, R72.reuse, 0x9, !P0 ;  /* 0x000000094800780c */ /* 0x040fe40004701670 */
[C---:B------:R-:W-:Y:S02]  /*2920*/  ISETP.LT.OR P5, PT, R72.reuse, 0x1, !P3 ;  /* 0x000000014800780c */ /* 0x040fe40005fa1670 */
[----:B------:R-:W-:-:S02]  /*2930*/  ISETP.LT.OR P4, PT, R72, 0x1, !P2 ;  /* 0x000000014800780c */ /* 0x000fc40005781670 */
[----:B------:R-:W-:Y:S11]  /*2940*/  @P1 BRA `(.L_x_50) ;  /* 0x00000000000c1947 */ /* 0x000ff60003800000 */
[----:B------:R-:W1:Y:S02]  /*2950*/  LDG.E.U8 R66, desc[UR38][R10.64+0x8] ;  /* 0x000008260a427981 */ /* 0x000e64000c1e1100 */
[----:B-1----:R-:W-:-:S05]  /*2960*/  PRMT R3, R66, 0x8880, RZ ;  /* 0x0000888042037816 */ /* 0x002fca00000000ff */
[----:B------:R-:W-:-:S07]  /*2970*/  IMAD R14, R3, R58, RZ ;  /* 0x0000003a030e7224 */ /* 0x000fce00078e02ff */
.L_x_50:
[----:B------:R-:W-:Y:S05]  /*2980*/  BSYNC B1 ;  /* 0x0000000000017941 */ /* 0x000fea0003800000 */
.L_x_49:
[----:B-1----:R-:W-:Y:S01]  /*2990*/  @!P1 IMAD R3, R30, R23, R14 ;  /* 0x000000171e039224 */ /* 0x002fe200078e020e */
[----:B------:R-:W-:Y:S04]  /*29a0*/  BSSY B1, `(.L_x_51) ;  /* 0x0000006000017945 */ /* 0x000fe80003800000 */
[----:B------:R1:W-:Y:S01]  /*29b0*/  @!P1 STG.E.U8 desc[UR38][R4.64+0x8], R3 ;  /* 0x0000080304009986 */ /* 0x0003e2000c101126 */
[----:B------:R-:W-:Y:S05]  /*29c0*/  @P0 BRA `(.L_x_52) ;  /* 0x00000000000c0947 */ /* 0x000fea0003800000 */
[----:B------:R-:W1:Y:S02]  /*29d0*/  LDG.E.U8 R66, desc[UR38][R10.64+0x9] ;  /* 0x000009260a427981 */ /* 0x000e64000c1e1100 */
[----:B-1----:R-:W-:-:S05]  /*29e0*/  PRMT R3, R66, 0x8880, RZ ;  /* 0x0000888042037816 */ /* 0x002fca00000000ff */
[----:B------:R-:W-:-:S07]  /*29f0*/  IMAD R14, R3, R58, RZ ;  /* 0x0000003a030e7224 */ /* 0x000fce00078e02ff */
.L_x_52:
[----:B------:R-:W-:Y:S05]  /*2a00*/  BSYNC B1 ;  /* 0x0000000000017941 */ /* 0x000fea0003800000 */
.L_x_51:
[----:B------:R-:W-:Y:S01]  /*2a10*/  @!P0 IMAD R31, R31, R23, R14 ;  /* 0x000000171f1f8224 */ /* 0x000fe200078e020e */
[----:B------:R-:W-:Y:S04]  /*2a20*/  BSSY B1, `(.L_x_53) ;  /* 0x0000006000017945 */ /* 0x000fe80003800000 */
[----:B------:R0:W-:Y:S01]  /*2a30*/  @!P0 STG.E.U8 desc[UR38][R4.64+0x9], R31 ;  /* 0x0000091f04008986 */ /* 0x0001e2000c101126 */
[----:B------:R-:W-:Y:S05]  /*2a40*/  @P5 BRA `(.L_x_54) ;  /* 0x00000000000c5947 */ /* 0x000fea0003800000 */
[----:B------:R-:W1:Y:S02]  /*2a50*/  LDG.E.U8 R66, desc[UR38][R8.64+0x10] ;  /* 0x0000102608427981 */ /* 0x000e64000c1e1100 */
[----:B-1----:R-:W-:-:S05]  /*2a60*/  PRMT R3, R66, 0x8880, RZ ;  /* 0x0000888042037816 */ /* 0x002fca00000000ff */
[----:B------:R-:W-:-:S07]  /*2a70*/  IMAD R14, R3, R58, RZ ;  /* 0x0000003a030e7224 */ /* 0x000fce00078e02ff */
.L_x_54:
[----:B------:R-:W-:Y:S05]  /*2a80*/  BSYNC B1 ;  /* 0x0000000000017941 */ /* 0x000fea0003800000 */
.L_x_53:
[----:B-1----:R-:W-:Y:S01]  /*2a90*/  @!P5 IMAD R3, R32, R23, R14 ;  /* 0x000000172003d224 */ /* 0x002fe200078e020e */
[----:B------:R-:W-:Y:S04]  /*2aa0*/  BSSY B1, `(.L_x_55) ;  /* 0x0000006000017945 */ /* 0x000fe80003800000 */
[----:B------:R1:W-:Y:S01]  /*2ab0*/  @!P5 STG.E.U8 desc[UR38][R6.64+0x10], R3 ;  /* 0x000010030600d986 */ /* 0x0003e2000c101126 */
[----:B------:R-:W-:Y:S05]  /*2ac0*/  @P4 BRA `(.L_x_56) ;  /* 0x00000000000c4947 */ /* 0x000fea0003800000 */
[----:B------:R-:W1:Y:S02]  /*2ad0*/  LDG.E.U8 R66, desc[UR38][R8.64+0x11] ;  /* 0x0000112608427981 */ /* 0x000e64000c1e1100 */
[----:B-1----:R-:W-:-:S05]  /*2ae0*/  PRMT R3, R66, 0x8880, RZ ;  /* 0x0000888042037816 */ /* 0x002fca00000000ff */
[----:B------:R-:W-:-:S07]  /*2af0*/  IMAD R14, R3, R58, RZ ;  /* 0x0000003a030e7224 */ /* 0x000fce00078e02ff */
.L_x_56:
[----:B------:R-:W-:Y:S05]  /*2b00*/  BSYNC B1 ;  /* 0x0000000000017941 */ /* 0x000fea0003800000 */
.L_x_55:
        /* <DEDUP_REMOVED lines=13> */
.L_x_58:
[----:B------:R-:W-:Y:S05]  /*2be0*/  BSYNC B1 ;  /* 0x0000000000017941 */ /* 0x000fea0003800000 */
.L_x_57:
[----:B-1----:R-:W-:Y:S01]  /*2bf0*/  @!P3 IMAD R3, R34, R23, R14 ;  /* 0x000000172203b224 */ /* 0x002fe200078e020e */
[----:B------:R-:W-:Y:S04]  /*2c00*/  BSSY B1, `(.L_x_59) ;  /* 0x0000006000017945 */ /* 0x000fe80003800000 */
[----:B------:R1:W-:Y:S01]  /*2c10*/  @!P3 STG.E.U8 desc[UR38][R4.64+0x10], R3 ;  /* 0x000010030400b986 */ /* 0x0003e2000c101126 */
[----:B------:R-:W-:Y:S05]  /*2c20*/  @P2 BRA `(.L_x_60) ;  /* 0x00000000000c2947 */ /* 0x000fea0003800000 */
[----:B------:R-:W1:Y:S02]  /*2c30*/  LDG.E.U8 R66, desc[UR38][R10.64+0x11] ;  /* 0x000011260a427981 */ /* 0x000e64000c1e1100 */
[----:B-1----:R-:W-:-:S05]  /*2c40*/  PRMT R3, R66, 0x8880, RZ ;  /* 0x0000888042037816 */ /* 0x002fca00000000ff */
[----:B------:R-:W-:-:S07]  /*2c50*/  IMAD R14, R3, R58, RZ ;  /* 0x0000003a030e7224 */ /* 0x000fce00078e02ff */
.L_x_60:
[----:B------:R-:W-:Y:S05]  /*2c60*/  BSYNC B1 ;  /* 0x0000000000017941 */ /* 0x000fea0003800000 */
.L_x_59:
[----:B------:R-:W-:Y:S01]  /*2c70*/  @!P2 IMAD R35, R35, R23, R14 ;  /* 0x000000172323a224 */ /* 0x000fe200078e020e */
[----:B------:R-:W-:Y:S04]  /*2c80*/  BSSY B1, `(.L_x_61) ;  /* 0x0000006000017945 */ /* 0x000fe80003800000 */
[----:B------:R0:W-:Y:S01]  /*2c90*/  @!P2 STG.E.U8 desc[UR38][R4.64+0x11], R35 ;  /* 0x000011230400a986 */ /* 0x0001e2000c101126 */
[----:B------:R-:W-:Y:S05]  /*2ca0*/  @P5 BRA `(.L_x_62) ;  /* 0x00000000000c5947 */ /* 0x000fea0003800000 */
[----:B------:R-:W1:Y:S02]  /*2cb0*/  LDG.E.U8 R66, desc[UR38][R8.64+0x18] ;  /* 0x0000182608427981 */ /* 0x000e64000c1e1100 */
[----:B-1----:R-:W-:-:S05]  /*2cc0*/  PRMT R3, R66, 0x8880, RZ ;  /* 0x0000888042037816 */ /* 0x002fca00000000ff */
[----:B------:R-:W-:-:S07]  /*2cd0*/  IMAD R14, R3, R58, RZ ;  /* 0x0000003a030e7224 */ /* 0x000fce00078e02ff */
.L_x_62:
[----:B------:R-:W-:Y:S05]  /*2ce0*/  BSYNC B1 ;  /* 0x0000000000017941 */ /* 0x000fea0003800000 */
.L_x_61:
[----:B-1----:R-:W-:Y:S01]  /*2cf0*/  @!P5 IMAD R3, R36, R23, R14 ;  /* 0x000000172403d224 */ /* 0x002fe200078e020e */
[----:B------:R-:W-:Y:S04]  /*2d00*/  BSSY B1, `(.L_x_63) ;  /* 0x0000006000017945 */ /* 0x000fe80003800000 */
[----:B------:R1:W-:Y:S01]  /*2d10*/  @!P5 STG.E.U8 desc[UR38][R6.64+0x18], R3 ;  /* 0x000018030600d986 */ /* 0x0003e2000c101126 */
[----:B------:R-:W-:Y:S05]  /*2d20*/  @P4 BRA `(.L_x_64) ;  /* 0x00000000000c4947 */ /* 0x000fea0003800000 */
[----:B------:R-:W1:Y:S02]  /*2d30*/  LDG.E.U8 R66, desc[UR38][R8.64+0x19] ;  /* 0x0000192608427981 */ /* 0x000e64000c1e1100 */
[----:B-1----:R-:W-:-:S05]  /*2d40*/  PRMT R3, R66, 0x8880, RZ ;  /* 0x0000888042037816 */ /* 0x002fca00000000ff */
[----:B------:R-:W-:-:S07]  /*2d50*/  IMAD R14, R3, R58, RZ ;  /* 0x0000003a030e7224 */ /* 0x000fce00078e02ff */
.L_x_64:
[----:B------:R-:W-:Y:S05]  /*2d60*/  BSYNC B1 ;  /* 0x0000000000017941 */ /* 0x000fea0003800000 */
.L_x_63:
        /* <DEDUP_REMOVED lines=13> */
.L_x_66:
[----:B------:R-:W-:Y:S05]  /*2e40*/  BSYNC B1 ;  /* 0x0000000000017941 */ /* 0x000fea0003800000 */
.L_x_65:
[----:B-1----:R-:W-:Y:S01]  /*2e50*/  @!P1 IMAD R3, R38, R23, R14 ;  /* 0x0000001726039224 */ /* 0x002fe200078e020e */
[----:B------:R-:W-:Y:S04]  /*2e60*/  BSSY B1, `(.L_x_67) ;  /* 0x0000006000017945 */ /* 0x000fe80003800000 */
[----:B------:R1:W-:Y:S01]  /*2e70*/  @!P1 STG.E.U8 desc[UR38][R4.64+0x18], R3 ;  /* 0x0000180304009986 */ /* 0x0003e2000c101126 */
[----:B------:R-:W-:Y:S05]  /*2e80*/  @P4 BRA `(.L_x_68) ;  /* 0x00000000000c4947 */ /* 0x000fea0003800000 */
[----:B------:R-:W1:Y:S02]  /*2e90*/  LDG.E.U8 R66, desc[UR38][R10.64+0x19] ;  /* 0x000019260a427981 */ /* 0x000e64000c1e1100 */
[----:B-1----:R-:W-:-:S05]  /*2ea0*/  PRMT R3, R66, 0x8880, RZ ;  /* 0x0000888042037816 */ /* 0x002fca00000000ff */
[----:B------:R-:W-:-:S07]  /*2eb0*/  IMAD R14, R3, R58, RZ ;  /* 0x0000003a030e7224 */ /* 0x000fce00078e02ff */
.L_x_68:
[----:B------:R-:W-:Y:S05]  /*2ec0*/  BSYNC B1 ;  /* 0x0000000000017941 */ /* 0x000fea0003800000 */
.L_x_67:
[----:B------:R-:W-:Y:S01]  /*2ed0*/  @!P4 IMAD R39, R39, R23, R14 ;  /* 0x000000172727c224 */ /* 0x000fe200078e020e */
[----:B------:R-:W-:Y:S04]  /*2ee0*/  BSSY B1, `(.L_x_69) ;  /* 0x0000006000017945 */ /* 0x000fe80003800000 */
[----:B------:R0:W-:Y:S01]  /*2ef0*/  @!P4 STG.E.U8 desc[UR38][R4.64+0x19], R39 ;  /* 0x000019270400c986 */ /* 0x0001e2000c101126 */
[----:B------:R-:W-:Y:S05]  /*2f00*/  @P5 BRA `(.L_x_70) ;  /* 0x00000000000c5947 */ /* 0x000fea0003800000 */
[----:B------:R-:W1:Y:S02]  /*2f10*/  LDG.E.U8 R66, desc[UR38][R8.64+0x20] ;  /* 0x0000202608427981 */ /* 0x000e64000c1e1100 */
[----:B-1----:R-:W-:-:S05]  /*2f20*/  PRMT R3, R66, 0x8880, RZ ;  /* 0x0000888042037816 */ /* 0x002fca00000000ff */
[----:B------:R-:W-:-:S07]  /*2f30*/  IMAD R14, R3, R58, RZ ;  /* 0x0000003a030e7224 */ /* 0x000fce00078e02ff */
.L_x_70:
[----:B------:R-:W-:Y:S05]  /*2f40*/  BSYNC B1 ;  /* 0x0000000000017941 */ /* 0x000fea0003800000 */
.L_x_69:
[----:B-1----:R-:W-:Y:S01]  /*2f50*/  @!P5 IMAD R3, R40, R23, R14 ;  /* 0x000000172803d224 */ /* 0x002fe200078e020e */
[----:B------:R-:W-:Y:S04]  /*2f60*/  BSSY B1, `(.L_x_71) ;  /* 0x0000006000017945 */ /* 0x000fe80003800000 */
[----:B------:R1:W-:Y:S01]  /*2f70*/  @!P5 STG.E.U8 desc[UR38][R6.64+0x20], R3 ;  /* 0x000020030600d986 */ /* 0x0003e2000c101126 */
[----:B------:R-:W-:Y:S05]  /*2f80*/  @P0 BRA `(.L_x_72) ;  /* 0x00000000000c0947 */ /* 0x000fea0003800000 */
[----:B------:R-:W1:Y:S02]  /*2f90*/  LDG.E.U8 R66, desc[UR38][R8.64+0x21] ;  /* 0x0000212608427981 */ /* 0x000e64000c1e1100 */
[----:B-1----:R-:W-:-:S05]  /*2fa0*/  PRMT R3, R66, 0x8880, RZ ;  /* 0x0000888042037816 */ /* 0x002fca00000000ff */
[----:B------:R-:W-:-:S07]  /*2fb0*/  IMAD R14, R3, R58, RZ ;  /* 0x0000003a030e7224 */ /* 0x000fce00078e02ff */
.L_x_72:
[----:B------:R-:W-:Y:S05]  /*2fc0*/  BSYNC B1 ;  /* 0x0000000000017941 */ /* 0x000fea0003800000 */
.L_x_71:
        /* <DEDUP_REMOVED lines=13> */
.L_x_74:
[----:B------:R-:W-:Y:S05]  /*30a0*/  BSYNC B1 ;  /* 0x0000000000017941 */ /* 0x000fea0003800000 */
.L_x_73:
[----:B-1----:R-:W-:Y:S01]  /*30b0*/  @!P3 IMAD R3, R42, R23, R14 ;  /* 0x000000172a03b224 */ /* 0x002fe200078e020e */
[----:B------:R-:W-:Y:S04]  /*30c0*/  BSSY B1, `(.L_x_75) ;  /* 0x0000006000017945 */ /* 0x000fe80003800000 */
[----:B------:R1:W-:Y:S01]  /*30d0*/  @!P3 STG.E.U8 desc[UR38][R4.64+0x20], R3 ;  /* 0x000020030400b986 */ /* 0x0003e2000c101126 */
[----:B------:R-:W-:Y:S05]  /*30e0*/  @P2 BRA `(.L_x_76) ;  /* 0x00000000000c2947 */ /* 0x000fea0003800000 */
[----:B------:R-:W1:Y:S02]  /*30f0*/  LDG.E.U8 R66, desc[UR38][R10.64+0x21] ;  /* 0x000021260a427981 */ /* 0x000e64000c1e1100 */
[----:B-1----:R-:W-:-:S05]  /*3100*/  PRMT R3, R66, 0x8880, RZ ;  /* 0x0000888042037816 */ /* 0x002fca00000000ff */
[----:B------:R-:W-:-:S07]  /*3110*/  IMAD R14, R3, R58, RZ ;  /* 0x0000003a030e7224 */ /* 0x000fce00078e02ff */
.L_x_76:
[----:B------:R-:W-:Y:S05]  /*3120*/  BSYNC B1 ;  /* 0x0000000000017941 */ /* 0x000fea0003800000 */
.L_x_75:
[----:B------:R-:W-:Y:S01]  /*3130*/  @!P2 IMAD R43, R43, R23, R14 ;  /* 0x000000172b2ba224 */ /* 0x000fe200078e020e */
[----:B------:R-:W-:Y:S04]  /*3140*/  BSSY B1, `(.L_x_77) ;  /* 0x0000006000017945 */ /* 0x000fe80003800000 */
[----:B------:R0:W-:Y:S01]  /*3150*/  @!P2 STG.E.U8 desc[UR38][R4.64+0x21], R43 ;  /* 0x0000212b0400a986 */ /* 0x0001e2000c101126 */
[----:B------:R-:W-:Y:S05]  /*3160*/  @P0 BRA `(.L_x_78) ;  /* 0x00000000000c0947 */ /* 0x000fea0003800000 */
[----:B------:R-:W1:Y:S02]  /*3170*/  LDG.E.U8 R66, desc[UR38][R8.64+0x28] ;  /* 0x0000282608427981 */ /* 0x000e64000c1e1100 */
[----:B-1----:R-:W-:-:S05]  /*3180*/  PRMT R3, R66, 0x8880, RZ ;  /* 0x0000888042037816 */ /* 0x002fca00000000ff */
[----:B------:R-:W-:-:S07]  /*3190*/  IMAD R14, R3, R58, RZ ;  /* 0x0000003a030e7224 */ /* 0x000fce00078e02ff */
.L_x_78:
[----:B------:R-:W-:Y:S05]  /*31a0*/  BSYNC B1 ;  /* 0x0000000000017941 */ /* 0x000fea0003800000 */
.L_x_77:
[----:B-1----:R-:W-:Y:S01]  /*31b0*/  @!P0 IMAD R3, R44, R23, R14 ;  /* 0x000000172c038224 */ /* 0x002fe200078e020e */
[----:B------:R-:W-:Y:S04]  /*31c0*/  BSSY B1, `(.L_x_79) ;  /* 0x0000006000017945 */ /* 0x000fe80003800000 */
[----:B------:R1:W-:Y:S01]  /*31d0*/  @!P0 STG.E.U8 desc[UR38][R6.64+0x28], R3 ;  /* 0x0000280306008986 */ /* 0x0003e2000c101126 */
[----:B------:R-:W-:Y:S05]  /*31e0*/  @P5 BRA `(.L_x_80) ;  /* 0x00000000000c5947 */ /* 0x000fea0003800000 */
[----:B------:R-:W1:Y:S02]  /*31f0*/  LDG.E.U8 R66, desc[UR38][R8.64+0x29] ;  /* 0x0000292608427981 */ /* 0x000e64000c1e1100 */
[----:B-1----:R-:W-:-:S05]  /*3200*/  PRMT R3, R66, 0x8880, RZ ;  /* 0x0000888042037816 */ /* 0x002fca00000000ff */
[----:B------:R-:W-:-:S07]  /*3210*/  IMAD R14, R3, R58, RZ ;  /* 0x0000003a030e7224 */ /* 0x000fce00078e02ff */
.L_x_80:
[----:B------:R-:W-:Y:S05]  /*3220*/  BSYNC B1 ;  /* 0x0000000000017941 */ /* 0x000fea0003800000 */
.L_x_79:
        /* <DEDUP_REMOVED lines=13> */
.L_x_82:
[----:B------:R-:W-:Y:S05]  /*3300*/  BSYNC B1 ;  /* 0x0000000000017941 */ /* 0x000fea0003800000 */
.L_x_81:
[----:B-1----:R-:W-:Y:S01]  /*3310*/  @!P4 IMAD R3, R46, R23, R14 ;  /* 0x000000172e03c224 */ /* 0x002fe200078e020e */
[----:B------:R-:W-:Y:S04]  /*3320*/  BSSY B1, `(.L_x_83) ;  /* 0x0000006000017945 */ /* 0x000fe80003800000 */
[----:B------:R1:W-:Y:S01]  /*3330*/  @!P4 STG.E.U8 desc[UR38][R4.64+0x28], R3 ;  /* 0x000028030400c986 */ /* 0x0003e2000c101126 */
[----:B------:R-:W-:Y:S05]  /*3340*/  @P1 BRA `(.L_x_84) ;  /* 0x00000000000c1947 */ /* 0x000fea0003800000 */
[----:B------:R-:W1:Y:S02]  /*3350*/  LDG.E.U8 R66, desc[UR38][R10.64+0x29] ;  /* 0x000029260a427981 */ /* 0x000e64000c1e1100 */
[----:B-1----:R-:W-:-:S05]  /*3360*/  PRMT R3, R66, 0x8880, RZ ;  /* 0x0000888042037816 */ /* 0x002fca00000000ff */
[----:B------:R-:W-:-:S07]  /*3370*/  IMAD R14, R3, R58, RZ ;  /* 0x0000003a030e7224 */ /* 0x000fce00078e02ff */
.L_x_84:
[----:B------:R-:W-:Y:S05]  /*3380*/  BSYNC B1 ;  /* 0x0000000000017941 */ /* 0x000fea0003800000 */
.L_x_83:
[----:B------:R-:W-:Y:S01]  /*3390*/  @!P1 IMAD R47, R47, R23, R14 ;  /* 0x000000172f2f9224 */ /* 0x000fe200078e020e */
[----:B------:R-:W-:Y:S04]  /*33a0*/  BSSY B1, `(.L_x_85) ;  /* 0x0000006000017945 */ /* 0x000fe80003800000 */
[----:B------:R0:W-:Y:S01]  /*33b0*/  @!P1 STG.E.U8 desc[UR38][R4.64+0x29], R47 ;  /* 0x0000292f04009986 */ /* 0x0001e2000c101126 */
[----:B------:R-:W-:Y:S05]  /*33c0*/  @P3 BRA `(.L_x_86) ;  /* 0x00000000000c3947 */ /* 0x000fea0003800000 */
[----:B------:R-:W1:Y:S02]  /*33d0*/  LDG.E.U8 R66, desc[UR38][R8.64+0x30] ;  /* 0x0000302608427981 */ /* 0x000e64000c1e1100 */
[----:B-1----:R-:W-:-:S05]  /*33e0*/  PRMT R3, R66, 0x8880, RZ ;  /* 0x0000888042037816 */ /* 0x002fca00000000ff */
[----:B------:R-:W-:-:S07]  /*33f0*/  IMAD R14, R3, R58, RZ ;  /* 0x0000003a030e7224 */ /* 0x000fce00078e02ff */
.L_x_86:
[----:B------:R-:W-:Y:S05]  /*3400*/  BSYNC B1 ;  /* 0x0000000000017941 */ /* 0x000fea0003800000 */
.L_x_85:
[----:B-1----:R-:W-:Y:S01]  /*3410*/  @!P3 IMAD R3, R48, R23, R14 ;  /* 0x000000173003b224 */ /* 0x002fe200078e020e */
[----:B------:R-:W-:Y:S04]  /*3420*/  BSSY B1, `(.L_x_87) ;  /* 0x0000006000017945 */ /* 0x000fe80003800000 */
[----:B------:R1:W-:Y:S01]  /*3430*/  @!P3 STG.E.U8 desc[UR38][R6.64+0x30], R3 ;  /* 0x000030030600b986 */ /* 0x0003e2000c101126 */
[----:B------:R-:W-:Y:S05]  /*3440*/  @P5 BRA `(.L_x_88) ;  /* 0x00000000000c5947 */ /* 0x000fea0003800000 */
[----:B------:R-:W1:Y:S02]  /*3450*/  LDG.E.U8 R66, desc[UR38][R8.64+0x31] ;  /* 0x0000312608427981 */ /* 0x000e64000c1e1100 */
[----:B-1----:R-:W-:-:S05]  /*3460*/  PRMT R3, R66, 0x8880, RZ ;  /* 0x0000888042037816 */ /* 0x002fca00000000ff */
[----:B------:R-:W-:-:S07]  /*3470*/  IMAD R14, R3, R58, RZ ;  /* 0x0000003a030e7224 */ /* 0x000fce00078e02ff */
.L_x_88:
[----:B------:R-:W-:Y:S05]  /*3480*/  BSYNC B1 ;  /* 0x0000000000017941 */ /* 0x000fea0003800000 */
.L_x_87:
        /* <DEDUP_REMOVED lines=9> */
[----:B------:R-:W-:Y:S01]  /*3520*/  ISETP.LT.OR P3, PT, R72, 0x9, !P3 ;  /* 0x000000094800780c */ /* 0x000fe20005f61670 */
[----:B------:R-:W-:-:S12]  /*3530*/  @P2 BRA `(.L_x_90) ;  /* 0x00000000000c2947 */ /* 0x000fd80003800000 */
[----:B------:R-:W1:Y:S02]  /*3540*/  LDG.E.U8 R66, desc[UR38][R10.64+0x30] ;  /* 0x000030260a427981 */ /* 0x000e64000c1e1100 */
[----:B-1----:R-:W-:-:S05]  /*3550*/  PRMT R3, R66, 0x8880, RZ ;  /* 0x0000888042037816 */ /* 0x002fca00000000ff */
[----:B------:R-:W-:-:S07]  /*3560*/  IMAD R14, R3, R58, RZ ;  /* 0x0000003a030e7224 */ /* 0x000fce00078e02ff */
.L_x_90:
[----:B------:R-:W-:Y:S05]  /*3570*/  BSYNC B1 ;  /* 0x0000000000017941 */ /* 0x000fea0003800000 */
.L_x_89:
[----:B-1----:R-:W-:Y:S01]  /*3580*/  @!P2 IMAD R3, R50, R23, R14 ;  /* 0x000000173203a224 */ /* 0x002fe200078e020e */
[----:B------:R-:W-:Y:S04]  /*3590*/  BSSY B1, `(.L_x_91) ;  /* 0x0000006000017945 */ /* 0x000fe80003800000 */
[----:B------:R1:W-:Y:S01]  /*35a0*/  @!P2 STG.E.U8 desc[UR38][R4.64+0x30], R3 ;  /* 0x000030030400a986 */ /* 0x0003e2000c101126 */
[----:B------:R-:W-:Y:S05]  /*35b0*/  @P0 BRA `(.L_x_92) ;  /* 0x00000000000c0947 */ /* 0x000fea0003800000 */
[----:B------:R-:W1:Y:S02]  /*35c0*/  LDG.E.U8 R66, desc[UR38][R10.64+0x31] ;  /* 0x000031260a427981 */ /* 0x000e64000c1e1100 */
[----:B-1----:R-:W-:-:S05]  /*35d0*/  PRMT R3, R66, 0x8880, RZ ;  /* 0x0000888042037816 */ /* 0x002fca00000000ff */
[----:B------:R-:W-:-:S07]  /*35e0*/  IMAD R14, R3, R58, RZ ;  /* 0x0000003a030e7224 */ /* 0x000fce00078e02ff */
.L_x_92:
[----:B------:R-:W-:Y:S05]  /*35f0*/  BSYNC B1 ;  /* 0x0000000000017941 */ /* 0x000fea0003800000 */
.L_x_91:
[----:B------:R-:W-:Y:S01]  /*3600*/  @!P0 IMAD R51, R51, R23, R14 ;  /* 0x0000001733338224 */ /* 0x000fe200078e020e */
[----:B------:R-:W-:Y:S04]  /*3610*/  BSSY B1, `(.L_x_93) ;  /* 0x0000006000017945 */ /* 0x000fe80003800000 */
[----:B------:R0:W-:Y:S01]  /*3620*/  @!P0 STG.E.U8 desc[UR38][R4.64+0x31], R51 ;  /* 0x0000313304008986 */ /* 0x0001e2000c101126 */
[----:B------:R-:W-:Y:S05]  /*3630*/  @P5 BRA `(.L_x_94) ;  /* 0x00000000000c5947 */ /* 0x000fea0003800000 */
[----:B------:R-:W1:Y:S02]  /*3640*/  LDG.E.U8 R66, desc[UR38][R8.64+0x38] ;  /* 0x0000382608427981 */ /* 0x000e64000c1e1100 */
[----:B-1----:R-:W-:-:S05]  /*3650*/  PRMT R3, R66, 0x8880, RZ ;  /* 0x0000888042037816 */ /* 0x002fca00000000ff */
[----:B------:R-:W-:-:S07]  /*3660*/  IMAD R14, R3, R58, RZ ;  /* 0x0000003a030e7224 */ /* 0x000fce00078e02ff */
.L_x_94:
[----:B------:R-:W-:Y:S05]  /*3670*/  BSYNC B1 ;  /* 0x0000000000017941 */ /* 0x000fea0003800000 */
.L_x_93:
[----:B-1----:R-:W-:Y:S01]  /*3680*/  @!P5 IMAD R3, R52, R23, R14 ;  /* 0x000000173403d224 */ /* 0x002fe200078e020e */
[----:B------:R-:W-:Y:S04]  /*3690*/  BSSY B1, `(.L_x_95) ;  /* 0x0000006000017945 */ /* 0x000fe80003800000 */
[----:B------:R1:W-:Y:S01]  /*36a0*/  @!P5 STG.E.U8 desc[UR38][R6.64+0x38], R3 ;  /* 0x000038030600d986 */ /* 0x0003e2000c101126 */
[----:B------:R-:W-:Y:S05]  /*36b0*/  @P4 BRA `(.L_x_96) ;  /* 0x00000000000c4947 */ /* 0x000fea0003800000 */
[----:B------:R-:W1:Y:S02]  /*36c0*/  LDG.E.U8 R66, desc[UR38][R8.64+0x39] ;  /* 0x0000392608427981 */ /* 0x000e64000c1e1100 */
[----:B-1----:R-:W-:-:S05]  /*36d0*/  PRMT R3, R66, 0x8880, RZ ;  /* 0x0000888042037816 */ /* 0x002fca00000000ff */
[----:B------:R-:W-:-:S07]  /*36e0*/  IMAD R14, R3, R58, RZ ;  /* 0x0000003a030e7224 */ /* 0x000fce00078e02ff */
.L_x_96:
[----:B------:R-:W-:Y:S05]  /*36f0*/  BSYNC B1 ;  /* 0x0000000000017941 */ /* 0x000fea0003800000 */
.L_x_95:
[----:B------:R-:W-:Y:S01]  /*3700*/  @!P4 IMAD R53, R53, R23, R14 ;  /* 0x000000173535c224 */ /* 0x000fe200078e020e */
[----:B------:R-:W-:Y:S04]  /*3710*/  BSSY B1, `(.L_x_97) ;  /* 0x0000006000017945 */ /* 0x000fe80003800000 */
[----:B------:R0:W-:Y:S01]  /*3720*/  @!P4 STG.E.U8 desc[UR38][R6.64+0x39], R53 ;  /* 0x000039350600c986 */ /* 0x0001e2000c101126 */
[----:B------:R-:W-:Y:S05]  /*3730*/  @P3 BRA `(.L_x_98) ;  /* 0x00000000000c3947 */ /* 0x000fea0003800000 */
[----:B------:R-:W1:Y:S02]  /*3740*/  LDG.E.U8 R66, desc[UR38][R10.64+0x38] ;  /* 0x000038260a427981 */ /* 0x000e64000c1e1100 */
[----:B-1----:R-:W-:-:S05]  /*3750*/  PRMT R3, R66, 0x8880, RZ ;  /* 0x0000888042037816 */ /* 0x002fca00000000ff */
[----:B------:R-:W-:-:S07]  /*3760*/  IMAD R14, R3, R58, RZ ;  /* 0x0000003a030e7224 */ /* 0x000fce00078e02ff */
.L_x_98:
[----:B------:R-:W-:Y:S05]  /*3770*/  BSYNC B1 ;  /* 0x0000000000017941 */ /* 0x000fea0003800000 */
.L_x_97:
[----:B-1----:R-:W-:Y:S01]  /*3780*/  @!P3 IMAD R3, R54, R23, R14 ;  /* 0x000000173603b224 */ /* 0x002fe200078e020e */
[----:B------:R-:W-:Y:S01]  /*3790*/  ISETP.LT.OR P1, PT, R72, 0x9, !P1 ;  /* 0x000000094800780c */ /* 0x000fe20004f21670 */
[----:B------:R-:W-:Y:S03]  /*37a0*/  BSSY B1, `(.L_x_99) ;  /* 0x0000006000017945 */ /* 0x000fe60003800000 */
[----:B------:R1:W-:Y:S09]  /*37b0*/  @!P3 STG.E.U8 desc[UR38][R4.64+0x38], R3 ;  /* 0x000038030400b986 */ /* 0x0003f2000c101126 */
[----:B------:R-:W-:Y:S05]  /*37c0*/  @P1 BRA `(.L_x_100) ;  /* 0x00000000000c1947 */ /* 0x000fea0003800000 */
[----:B------:R-:W1:Y:S02]  /*37d0*/  LDG.E.U8 R66, desc[UR38][R10.64+0x39] ;  /* 0x000039260a427981 */ /* 0x000e64000c1e1100 */
[----:B-1----:R-:W-:-:S05]  /*37e0*/  PRMT R3, R66, 0x8880, RZ ;  /* 0x0000888042037816 */ /* 0x002fca00000000ff */
[----:B------:R-:W-:-:S07]  /*37f0*/  IMAD R14, R3, R58, RZ ;  /* 0x0000003a030e7224 */ /* 0x000fce00078e02ff */
.L_x_100:
[----:B------:R-:W-:Y:S05]  /*3800*/  BSYNC B1 ;  /* 0x0000000000017941 */ /* 0x000fea0003800000 */
.L_x_99:
[----:B------:R-:W-:Y:S01]  /*3810*/  IMAD R55, R55, R23, R14 ;  /* 0x0000001737377224 */ /* 0x000fe200078e020e */
[----:B------:R-:W-:Y:S06]  /*3820*/  @P1 BRA `(.L_x_101) ;  /* 0x0000000400c81947 */ /* 0x000fec0003800000 */
[----:B------:R0:W-:Y:S01]  /*3830*/  STG.E.U8 desc[UR38][R4.64+0x39], R55 ;  /* 0x0000393704007986 */ /* 0x0001e2000c101126 */
[----:B------:R-:W-:Y:S05]  /*3840*/  BRA `(.L_x_101) ;  /* 0x0000000400c07947 */ /* 0x000fea0003800000 */
.L_x_36:
[C---:B------:R-:W-:Y:S02]  /*3850*/  ISETP.GE.AND P1, PT, R73.reuse, 0x1, PT ;  /* 0x000000014900780c */ /* 0x040fe40003f26270 */
[----:B------:R-:W-:Y:S02]  /*3860*/  ISETP.GE.AND P0, PT, R73, 0x2, PT ;  /* 0x000000024900780c */ /* 0x000fe40003f06270 */
[C---:B------:R-:W-:Y:S02]  /*3870*/  ISETP.LT.OR P4, PT, R72.reuse, 0x1, !P1 ;  /* 0x000000014800780c */ /* 0x040fe40004f81670 */
[C---:B------:R-:W-:Y:S02]  /*3880*/  ISETP.LT.OR P5, PT, R72.reuse, 0x1, !P0 ;  /* 0x000000014800780c */ /* 0x040fe400047a1670 */
[C---:B------:R-:W-:Y:S02]  /*3890*/  ISETP.LT.OR P1, PT, R72.reuse, 0x9, !P1 ;  /* 0x000000094800780c */ /* 0x040fe40004f21670 */
[----:B------:R-:W-:-:S02]  /*38a0*/  ISETP.LT.OR P0, PT, R72, 0x9, !P0 ;  /* 0x000000094800780c */ /* 0x000fc40004701670 */
[C---:B------:R-:W-:Y:S02]  /*38b0*/  ISETP.GE.AND P3, PT, R73.reuse, 0x9, PT ;  /* 0x000000094900780c */ /* 0x040fe40003f66270 */
[----:B------:R-:W-:-:S03]  /*38c0*/  ISETP.GE.AND P2, PT, R73, 0xa, PT ;  /* 0x0000000a4900780c */ /* 0x000fc60003f46270 */
[-C--:B------:R-:W-:Y:S02]  /*38d0*/  @!P4 IMAD R3, R24, R23.reuse, RZ ;  /* 0x000000171803c224 */ /* 0x080fe400078e02ff */
[-C--:B------:R-:W-:Y:S02]  /*38e0*/  @!P5 IMAD R25, R25, R23.reuse, RZ ;  /* 0x000000171919d224 */ /* 0x080fe400078e02ff */
[-C--:B------:R-:W-:Y:S01]  /*38f0*/  @!P1 IMAD R9, R26, R23.reuse, RZ ;  /* 0x000000171a099224 */ /* 0x080fe200078e02ff */
[----:B------:R0:W-:Y:S01]  /*3900*/  @!P4 STG.E.U8 desc[UR38][R6.64], R3 ;  /* 0x000000030600c986 */ /* 0x0001e2000c101126 */
[C---:B------:R-:W-:Y:S01]  /*3910*/  ISETP.LT.OR P4, PT, R72.reuse, 0x1, !P3 ;  /* 0x000000014800780c */ /* 0x040fe20005f81670 */
[----:B------:R-:W-:Y:S02]  /*3920*/  @!P0 IMAD R27, R27, R23, RZ ;  /* 0x000000171b1b8224 */ /* 0x000fe400078e02ff */
[----:B------:R-:W-:Y:S01]  /*3930*/  @!P5 STG.E.U8 desc[UR38][R6.64+0x1], R25 ;  /* 0x000001190600d986 */ /* 0x000fe2000c101126 */
[----:B------:R-:W-:-:S02]  /*3940*/  ISETP.LT.OR P5, PT, R72, 0x1, !P2 ;  /* 0x000000014800780c */ /* 0x000fc400057a1670 */
[C---:B------:R-:W-:Y:S01]  /*3950*/  ISETP.LT.OR P2, PT, R72.reuse, 0x9, !P2 ;  /* 0x000000094800780c */ /* 0x040fe20005741670 */
[----:B------:R1:W-:Y:S01]  /*3960*/  @!P1 STG.E.U8 desc[UR38][R4.64], R9 ;  /* 0x0000000904009986 */ /* 0x0003e2000c101126 */
[----:B------:R-:W-:Y:S02]  /*3970*/  ISETP.LT.OR P1, PT, R72, 0x9, !P3 ;  /* 0x000000094800780c */ /* 0x000fe40005f21670 */
[C---:B------:R-:W-:Y:S01]  /*3980*/  ISETP.GE.AND P3, PT, R73.reuse, 0x11, PT ;  /* 0x000000114900780c */ /* 0x040fe20003f66270 */
[----:B------:R-:W-:Y:S01]  /*3990*/  @!P0 STG.E.U8 desc[UR38][R4.64+0x1], R27 ;  /* 0x0000011b04008986 */ /* 0x000fe2000c101126 */
[----:B------:R-:W-:Y:S01]  /*39a0*/  ISETP.GE.AND P0, PT, R73, 0x12, PT ;  /* 0x000000124900780c */ /* 0x000fe20003f06270 */
[----:B------:R-:W-:-:S04]  /*39b0*/  @!P4 IMAD R11, R28, R23, RZ ;  /* 0x000000171c0bc224 */ /* 0x000fc800078e02ff */
[-C--:B------:R-:W-:Y:S01]  /*39c0*/  @!P5 IMAD R29, R29, R23.reuse, RZ ;  /* 0x000000171d1dd224 */ /* 0x080fe200078e02ff */
[----:B------:R-:W-:Y:S01]  /*39d0*/  @!P4 STG.E.U8 desc[UR38][R6.64+0x8], R11 ;  /* 0x0000080b0600c986 */ /* 0x000fe2000c101126 */
[C---:B------:R-:W-:Y:S01]  /*39e0*/  ISETP.LT.OR P4, PT, R72.reuse, 0x1, !P3 ;  /* 0x000000014800780c */ /* 0x040fe20005f81670 */
[-C--:B------:R-:W-:Y:S02]  /*39f0*/  @!P2 IMAD R31, R31, R23.reuse, RZ ;  /* 0x000000171f1fa224 */ /* 0x080fe400078e02ff */
[----:B------:R-:W-:Y:S01]  /*3a00*/  @!P5 STG.E.U8 desc[UR38][R6.64+0x9], R29 ;  /* 0x0000091d0600d986 */ /* 0x000fe2000c101126 */
[----:B------:R-:W-:Y:S01]  /*3a10*/  ISETP.LT.OR P5, PT, R72, 0x1, !P0 ;  /* 0x000000014800780c */ /* 0x000fe200047a1670 */
[----:B0-----:R-:W-:Y:S01]  /*3a20*/  @!P1 IMAD R3, R30, R23, RZ ;  /* 0x000000171e039224 */ /* 0x001fe200078e02ff */
[----:B------:R-:W-:Y:S01]  /*3a30*/  ISETP.LT.OR P0, PT, R72, 0x9, !P0 ;  /* 0x000000094800780c */ /* 0x000fe20004701670 */
[----:B------:R-:W-:Y:S01]  /*3a40*/  @!P2 STG.E.U8 desc[UR38][R4.64+0x9], R31 ;  /* 0x0000091f0400a986 */ /* 0x000fe2000c101126 */
[----:B------:R-:W-:-:S03]  /*3a50*/  ISETP.GE.AND P2, PT, R73, 0x19, PT ;  /* 0x000000194900780c */ /* 0x000fc60003f46270 */
[----:B------:R0:W-:Y:S01]  /*3a60*/  @!P1 STG.E.U8 desc[UR38][R4.64+0x8], R3 ;  /* 0x0000080304009986 */ /* 0x0001e2000c101126 */
[----:B------:R-:W-:Y:S01]  /*3a70*/  ISETP.LT.OR P1, PT, R72, 0x9, !P3 ;  /* 0x000000094800780c */ /* 0x000fe20005f21670 */
[----:B-1----:R-:W-:Y:S01]  /*3a80*/  @!P4 IMAD R9, R32, R23, RZ ;  /* 0x000000172009c224 */ /* 0x002fe200078e02ff */
[----:B------:R-:W-:-:S03]  /*3a90*/  ISETP.GE.AND P3, PT, R73, 0x1a, PT ;  /* 0x0000001a4900780c */ /* 0x000fc60003f66270 */
[-C--:B------:R-:W-:Y:S01]  /*3aa0*/  @!P5 IMAD R33, R33, R23.reuse, RZ ;  /* 0x000000172121d224 */ /* 0x080fe200078e02ff */
[----:B------:R-:W-:Y:S01]  /*3ab0*/  @!P4 STG.E.U8 desc[UR38][R6.64+0x10], R9 ;  /* 0x000010090600c986 */ /* 0x000fe2000c101126 */
[C---:B------:R-:W-:Y:S01]  /*3ac0*/  ISETP.LT.OR P4, PT, R72.reuse, 0x1, !P3 ;  /* 0x000000014800780c */ /* 0x040fe20005f81670 */
[-C--:B------:R-:W-:Y:S01]  /*3ad0*/  @!P0 IMAD R35, R35, R23.reuse, RZ ;  /* 0x0000001723238224 */ /* 0x080fe200078e02ff */
[C---:B------:R-:W-:Y:S01]  /*3ae0*/  ISETP.LT.OR P3, PT, R72.reuse, 0x9, !P3 ;  /* 0x000000094800780c */ /* 0x040fe20005f61670 */
[----:B------:R-:W-:Y:S01]  /*3af0*/  @!P5 STG.E.U8 desc[UR38][R6.64+0x11], R33 ;  /* 0x000011210600d986 */ /* 0x000fe2000c101126 */
[----:B------:R-:W-:Y:S02]  /*3b00*/  ISETP.LT.OR P5, PT, R72, 0x1, !P2 ;  /* 0x000000014800780c */ /* 0x000fe400057a1670 */
[----:B0-----:R-:W-:Y:S01]  /*3b10*/  @!P1 IMAD R3, R34, R23, RZ ;  /* 0x0000001722039224 */ /* 0x001fe200078e02ff */
[----:B------:R-:W-:Y:S01]  /*3b20*/  @!P0 STG.E.U8 desc[UR38][R4.64+0x11], R35 ;  /* 0x0000112304008986 */ /* 0x000fe2000c101126 */
[----:B------:R-:W-:-:S02]  /*3b30*/  ISETP.LT.OR P2, PT, R72, 0x9, !P2 ;  /* 0x000000094800780c */ /* 0x000fc40005741670 */
[C---:B------:R-:W-:Y:S01]  /*3b40*/  ISETP.GE.AND P0, PT, R73.reuse, 0x21, PT ;  /* 0x000000214900780c */ /* 0x040fe20003f06270 */
[----:B------:R0:W-:Y:S01]  /*3b50*/  @!P1 STG.E.U8 desc[UR38][R4.64+0x10], R3 ;  /* 0x0000100304009986 */ /* 0x0001e2000c101126 */
[----:B------:R-:W-:Y:S01]  /*3b60*/  ISETP.GE.AND P1, PT, R73, 0x22, PT ;  /* 0x000000224900780c */ /* 0x000fe20003f26270 */
[-C--:B------:R-:W-:Y:S02]  /*3b70*/  @!P4 IMAD R37, R37, R23.reuse, RZ ;  /* 0x000000172525c224 */ /* 0x080fe400078e02ff */
[-C--:B------:R-:W-:Y:S02]  /*3b80*/  @!P3 IMAD R39, R39, R23.reuse, RZ ;  /* 0x000000172727b224 */ /* 0x080fe400078e02ff */
[-C--:B------:R-:W-:Y:S01]  /*3b90*/  @!P5 IMAD R11, R36, R23.reuse, RZ ;  /* 0x00000017240bd224 */ /* 0x080fe200078e02ff */
[----:B------:R-:W-:Y:S01]  /*3ba0*/  @!P4 STG.E.U8 desc[UR38][R6.64+0x19], R37 ;  /* 0x000019250600c986 */ /* 0x000fe2000c101126 */
[C---:B------:R-:W-:Y:S02]  /*3bb0*/  ISETP.LT.OR P4, PT, R72.reuse, 0x1, !P0 ;  /* 0x000000014800780c */ /* 0x040fe40004781670 */
[C---:B------:R-:W-:Y:S01]  /*3bc0*/  ISETP.LT.OR P0, PT, R72.reuse, 0x9, !P0 ;  /* 0x000000094800780c */ /* 0x040fe20004701670 */
[----:B------:R-:W-:Y:S01]  /*3bd0*/  @!P5 STG.E.U8 desc[UR38][R6.64+0x18], R11 ;  /* 0x0000180b0600d986 */ /* 0x000fe2000c101126 */
[----:B------:R-:W-:Y:S01]  /*3be0*/  ISETP.LT.OR P5, PT, R72, 0x1, !P1 ;  /* 0x000000014800780c */ /* 0x000fe20004fa1670 */
[----:B0-----:R-:W-:Y:S01]  /*3bf0*/  @!P2 IMAD R3, R38, R23, RZ ;  /* 0x000000172603a224 */ /* 0x001fe200078e02ff */
[----:B------:R-:W-:Y:S01]  /*3c00*/  ISETP.LT.OR P1, PT, R72, 0x9, !P1 ;  /* 0x000000094800780c */ /* 0x000fe20004f21670 */
[----:B------:R-:W-:Y:S01]  /*3c10*/  @!P3 STG.E.U8 desc[UR38][R4.64+0x19], R39 ;  /* 0x000019270400b986 */ /* 0x000fe2000c101126 */
[----:B------:R-:W-:-:S03]  /*3c20*/  ISETP.GE.AND P3, PT, R73, 0x29, PT ;  /* 0x000000294900780c */ /* 0x000fc60003f66270 */
[----:B------:R0:W-:Y:S01]  /*3c30*/  @!P2 STG.E.U8 desc[UR38][R4.64+0x18], R3 ;  /* 0x000018030400a986 */ /* 0x0001e2000c101126 */
[----:B------:R-:W-:Y:S01]  /*3c40*/  ISETP.GE.AND P2, PT, R73, 0x2a, PT ;  /* 0x0000002a4900780c */ /* 0x000fe20003f46270 */
[----:B------:R-:W-:-:S04]  /*3c50*/  @!P4 IMAD R9, R40, R23, RZ ;  /* 0x000000172809c224 */ /* 0x000fc800078e02ff */
[-C--:B------:R-:W-:Y:S01]  /*3c60*/  @!P5 IMAD R41, R41, R23.reuse, RZ ;  /* 0x000000172929d224 */ /* 0x080fe200078e02ff */
[----:B------:R-:W-:Y:S01]  /*3c70*/  @!P4 STG.E.U8 desc[UR38][R6.64+0x20], R9 ;  /* 0x000020090600c986 */ /* 0x000fe2000c101126 */
[C---:B------:R-:W-:Y:S01]  /*3c80*/  ISETP.LT.OR P4, PT, R72.reuse, 0x1, !P3 ;  /* 0x000000014800780c */ /* 0x040fe20005f81670 */
[-C--:B------:R-:W-:Y:S01]  /*3c90*/  @!P1 IMAD R43, R43, R23.reuse, RZ ;  /* 0x000000172b2b9224 */ /* 0x080fe200078e02ff */
        /* <DEDUP_REMOVED lines=25> */
[----:B------:R1:W-:Y:S01]  /*3e30*/  @!P4 STG.E.U8 desc[UR38][R6.64+0x30], R9 ;  /* 0x000030090600c986 */ /* 0x0003e2000c101126 */
[C---:B------:R-:W-:Y:S01]  /*3e40*/  ISETP.LT.OR P4, PT, R72.reuse, 0x1, !P2 ;  /* 0x000000014800780c */ /* 0x040fe20005781670 */
[-C--:B------:R-:W-:Y:S01]  /*3e50*/  @!P0 IMAD R51, R51, R23.reuse, RZ ;  /* 0x0000001733338224 */ /* 0x080fe200078e02ff */
[C---:B------:R-:W-:Y:S01]  /*3e60*/  ISETP.LT.OR P2, PT, R72.reuse, 0x9, !P2 ;  /* 0x000000094800780c */ /* 0x040fe20005741670 */
[----:B------:R2:W-:Y:S01]  /*3e70*/  @!P5 STG.E.U8 desc[UR38][R6.64+0x31], R49 ;  /* 0x000031310600d986 */ /* 0x0005e2000c101126 */
[----:B------:R-:W-:Y:S01]  /*3e80*/  ISETP.LT.OR P5, PT, R72, 0x1, !P3 ;  /* 0x000000014800780c */ /* 0x000fe20005fa1670 */
[-C--:B0-----:R-:W-:Y:S01]  /*3e90*/  @!P1 IMAD R3, R50, R23.reuse, RZ ;  /* 0x0000001732039224 */ /* 0x081fe200078e02ff */
[----:B------:R-:W-:Y:S01]  /*3ea0*/  ISETP.LT.OR P3, PT, R72, 0x9, !P3 ;  /* 0x000000094800780c */ /* 0x000fe20005f61670 */
[----:B------:R2:W-:Y:S04]  /*3eb0*/  @!P0 STG.E.U8 desc[UR38][R4.64+0x31], R51 ;  /* 0x0000313304008986 */ /* 0x0005e8000c101126 */
[----:B------:R2:W-:Y:S02]  /*3ec0*/  @!P1 STG.E.U8 desc[UR38][R4.64+0x30], R3 ;  /* 0x0000300304009986 */ /* 0x0005e4000c101126 */
[----:B------:R-:W-:-:S02]  /*3ed0*/  @!P4 IMAD R11, R52, R23, RZ ;  /* 0x00000017340bc224 */ /* 0x000fc400078e02ff */
[-C--:B-1----:R-:W-:Y:S02]  /*3ee0*/  @!P2 IMAD R9, R54, R23.reuse, RZ ;  /* 0x000000173609a224 */ /* 0x082fe400078e02ff */
[-C--:B------:R-:W-:Y:S01]  /*3ef0*/  @!P5 IMAD R53, R53, R23.reuse, RZ ;  /* 0x000000173535d224 */ /* 0x080fe200078e02ff */
[----:B------:R2:W-:Y:S01]  /*3f00*/  @!P4 STG.E.U8 desc[UR38][R6.64+0x38], R11 ;  /* 0x0000380b0600c986 */ /* 0x0005e2000c101126 */
[----:B------:R-:W-:-:S03]  /*3f10*/  @!P3 IMAD R55, R55, R23, RZ ;  /* 0x000000173737b224 */ /* 0x000fc600078e02ff */
[----:B------:R2:W-:Y:S04]  /*3f20*/  @!P5 STG.E.U8 desc[UR38][R6.64+0x39], R53 ;  /* 0x000039350600d986 */ /* 0x0005e8000c101126 */
[----:B------:R2:W-:Y:S04]  /*3f30*/  @!P2 STG.E.U8 desc[UR38][R4.64+0x38], R9 ;  /* 0x000038090400a986 */ /* 0x0005e8000c101126 */
[----:B------:R2:W-:Y:S02]  /*3f40*/  @!P3 STG.E.U8 desc[UR38][R4.64+0x39], R55 ;  /* 0x000039370400b986 */ /* 0x0005e4000c101126 */
.L_x_101:
[----:B------:R-:W-:Y:S05]  /*3f50*/  BSYNC B0 ;  /* 0x0000000000007941 */ /* 0x000fea0003800000 */
.L_x_35:
[----:B------:R-:W-:Y:S01]  /*3f60*/  IADD3 R16, P0, R16, UR36, RZ ;  /* 0x0000002410107c10 */ /* 0x000fe2000ff1e0ff */
[----:B------:R-:W-:Y:S01]  /*3f70*/  ULDC.64 UR4, c[0x0][0x650] ;  /* 0x0001940000047ab9 */ /* 0x000fe20000000a00 */
[----:B-12---:R-:W-:Y:S01]  /*3f80*/  PRMT R3, RZ, 0x7610, R3 ;  /* 0x00007610ff037816 */ /* 0x006fe20000000003 */
[----:B------:R-:W-:Y:S01]  /*3f90*/  IMAD.MOV.U32 R68, RZ, RZ, -0x1 ;  /* 0xffffffffff447424 */ /* 0x000fe200078e00ff */
[----:B------:R-:W-:Y:S01]  /*3fa0*/  IADD3.X R17, R17, UR42, RZ, P0, !PT ;  /* 0x0000002a11117c10 */ /* 0x000fe200087fe4ff */
[----:B------:R-:W-:Y:S01]  /*3fb0*/  IMAD.MOV.U32 R67, RZ, RZ, -0x1 ;  /* 0xffffffffff437424 */ /* 0x000fe200078e00ff */
[----:B------:R-:W-:-:S04]  /*3fc0*/  ISETP.GE.U32.AND P0, PT, R16, UR4, PT ;  /* 0x0000000410007c0c */ /* 0x000fc8000bf06070 */
[----:B------:R-:W-:-:S13]  /*3fd0*/  ISETP.GE.U32.AND.EX P0, PT, R17, UR5, PT, P0 ;  /* 0x0000000511007c0c */ /* 0x000fda000bf06100 */
[----:B------:R-:W-:Y:S05]  /*3fe0*/  @P0 BRA `(.L_x_102) ;  /* 0x00000004004c0947 */ /* 0x000fea0003800000 */
[----:B------:R-:W1:Y:S01]  /*3ff0*/  LDC.64 R10, c[0x0][0x628] ;  /* 0x00018a00ff0a7b82 */ /* 0x000e620000000a00 */
[----:B------:R-:W2:Y:S01]  /*4000*/  S2R R12, SR_CTAID.X ;  /* 0x00000000000c7919 */ /* 0x000ea20000002500 */
[----:B0-----:R-:W-:Y:S02]  /*4010*/  IMAD.MOV.U32 R8, RZ, RZ, R16 ;  /* 0x000000ffff087224 */ /* 0x001fe400078e0010 */
[----:B------:R-:W-:Y:S01]  /*4020*/  IMAD.MOV.U32 R9, RZ, RZ, R17 ;  /* 0x000000ffff097224 */ /* 0x000fe200078e0011 */
[----:B------:R-:W0:Y:S03]  /*4030*/  S2R R20, SR_CTAID.Y ;  /* 0x0000000000147919 */ /* 0x000e260000002600 */
[----:B------:R-:W0:Y:S08]  /*4040*/  LDC R0, c[0x0][0x630] ;  /* 0x00018c00ff007b82 */ /* 0x000e300000000800 */
[----:B------:R-:W0:Y:S01]  /*4050*/  LDC.64 R14, c[0x0][0x620] ;  /* 0x00018800ff0e7b82 */ /* 0x000e220000000a00 */
[----:B-1----:R-:W-:-:S04]  /*4060*/  ISETP.NE.U32.AND P0, PT, R10, RZ, PT ;  /* 0x000000ff0a00720c */ /* 0x002fc80003f05070 */
[----:B------:R-:W-:-:S13]  /*4070*/  ISETP.NE.AND.EX P0, PT, R11, RZ, PT, P0 ;  /* 0x000000ff0b00720c */ /* 0x000fda0003f05300 */
[----:B0-2---:R-:W-:Y:S05]  /*4080*/  @!P0 BRA `(.L_x_103) ;  /* 0x0000000000288947 */ /* 0x005fea0003800000 */
[----:B------:R-:W0:Y:S02]  /*4090*/  LDC R3, c[0x0][0x634] ;  /* 0x00018d00ff037b82 */ /* 0x000e240000000800 */
[----:B0-----:R-:W-:-:S05]  /*40a0*/  IADD3 R3, P0, R16, R3, RZ ;  /* 0x0000000310037210 */ /* 0x001fca0007f1e0ff */
[----:B------:R-:W-:-:S04]  /*40b0*/  IMAD.X R13, RZ, RZ, R17, P0 ;  /* 0x000000ffff0d7224 */ /* 0x000fc800000e0611 */
[----:B---3--:R-:W-:-:S04]  /*40c0*/  IMAD.WIDE.U32 R4, R13, R10, RZ ;  /* 0x0000000a0d047225 */ /* 0x008fc800078e00ff */
[----:B----4-:R-:W-:-:S04]  /*40d0*/  IMAD.WIDE.U32 R6, P0, R3, R11, R4 ;  /* 0x0000000b03067225 */ /* 0x010fc80007800004 */
[----:B------:R-:W-:-:S04]  /*40e0*/  IMAD.WIDE.U32 R4, R3, R10, RZ ;  /* 0x0000000a03047225 */ /* 0x000fc800078e00ff */
[----:B------:R-:W-:Y:S01]  /*40f0*/  IMAD.X R9, RZ, RZ, RZ, P0 ;  /* 0x000000ffff097224 */ /* 0x000fe200000e06ff */
[----:B------:R-:W-:Y:S01]  /*4100*/  IADD3 RZ, P0, R5, R6, RZ ;  /* 0x0000000605ff7210 */ /* 0x000fe20007f1e0ff */
[----:B------:R-:W-:-:S04]  /*4110*/  IMAD.MOV.U32 R8, RZ, RZ, R7 ;  /* 0x000000ffff087224 */ /* 0x000fc800078e0007 */
[----:B------:R-:W-:-:S08]  /*4120*/  IMAD.WIDE.U32.X R8, R13, R11, R8, P0 ;  /* 0x0000000b0d087225 */ /* 0x000fd000000e0408 */
.L_x_103:
[-CC-:B------:R-:W-:Y:S01]  /*4130*/  SHF.R.U64 R67, R8, R0.reuse, R9.reuse ;  /* 0x0000000008437219 */ /* 0x180fe20000001209 */
[----:B---3--:R-:W0:Y:S01]  /*4140*/  LDC.64 R26, c[0x0][0x640] ;  /* 0x00019000ff1a7b82 */ /* 0x008e220000000a00 */
[----:B------:R-:W-:Y:S01]  /*4150*/  SHF.R.U32.HI R0, RZ, R0, R9 ;  /* 0x00000000ff007219 */ /* 0x000fe20000011609 */
[----:B------:R-:W-:Y:S01]  /*4160*/  ULDC UR4, c[0x0][0x150] ;  /* 0x0000540000047ab9 */ /* 0x000fe20000000800 */
[----:B------:R-:W-:Y:S02]  /*4170*/  IADD3 R3, P0, RZ, -R67, RZ ;  /* 0x80000043ff037210 */ /* 0x000fe40007f1e0ff */
[----:B----4-:R-:W-:-:S03]  /*4180*/  I2FP.F32.U32 R7, R12 ;  /* 0x0000000c00077245 */ /* 0x010fc60000201000 */
[----:B------:R-:W1:Y:S01]  /*4190*/  LDC R6, c[0x0][0x618] ;  /* 0x00018600ff067b82 */ /* 0x000e620000000800 */
[----:B------:R-:W-:Y:S02]  /*41a0*/  IMAD.X R5, RZ, RZ, ~R0, P0 ;  /* 0x000000ffff057224 */ /* 0x000fe400000e0e00 */
[----:B------:R-:W-:Y:S01]  /*41b0*/  FMUL R7, R7, UR4 ;  /* 0x0000000407077c20 */ /* 0x000fe20008400000 */
[----:B------:R-:W-:Y:S01]  /*41c0*/  ULDC UR4, c[0x0][0x154] ;  /* 0x0000550000047ab9 */ /* 0x000fe20000000800 */
[-C--:B------:R-:W-:Y:S02]  /*41d0*/  IMAD R0, R5, R14.reuse, RZ ;  /* 0x0000000e05007224 */ /* 0x080fe400078e02ff */
[C---:B------:R-:W-:Y:S01]  /*41e0*/  IMAD.WIDE.U32 R4, R3.reuse, R14, R16 ;  /* 0x0000000e03047225 */ /* 0x040fe200078e0010 */
[----:B------:R-:W2:Y:S01]  /*41f0*/  LDC R8, c[0x0][0x608] ;  /* 0x00018200ff087b82 */ /* 0x000ea20000000800 */
[----:B------:R-:W3:Y:S02]  /*4200*/  F2I.U32.TRUNC.NTZ R7, R7 ;  /* 0x0000000700077305 */ /* 0x000ee4000020f000 */
[----:B------:R-:W-:Y:S01]  /*4210*/  IMAD R3, R3, R15, R0 ;  /* 0x0000000f03037224 */ /* 0x000fe200078e0200 */
[----:B------:R-:W-:-:S03]  /*4220*/  I2FP.F32.U32 R0, R20 ;  /* 0x0000001400007245 */ /* 0x000fc60000201000 */
[----:B------:R-:W-:Y:S01]  /*4230*/  IMAD.IADD R3, R5, 0x1, R3 ;  /* 0x0000000105037824 */ /* 0x000fe200078e0203 */
[----:B------:R-:W4:Y:S01]  /*4240*/  LDC R11, c[0x0][0x658] ;  /* 0x00019600ff0b7b82 */ /* 0x000f220000000800 */
[----:B0-----:R-:W-:-:S04]  /*4250*/  ISETP.NE.U32.AND P0, PT, R26, RZ, PT ;  /* 0x000000ff1a00720c */ /* 0x001fc80003f05070 */
[----:B------:R-:W-:-:S03]  /*4260*/  ISETP.NE.AND.EX P0, PT, R27, RZ, PT, P0 ;  /* 0x000000ff1b00720c */ /* 0x000fc60003f05300 */
[----:B------:R-:W0:Y:S01]  /*4270*/  LDC R9, c[0x0][0x144] ;  /* 0x00005100ff097b82 */ /* 0x000e220000000800 */
[-C--:B-1----:R-:W-:Y:S01]  /*4280*/  SHF.R.U64 R10, R4, R6.reuse, R3 ;  /* 0x00000006040a7219 */ /* 0x082fe20000001203 */
[----:B---3--:R-:W-:Y:S01]  /*4290*/  IMAD.MOV R7, RZ, RZ, -R7 ;  /* 0x000000ffff077224 */ /* 0x008fe200078e0a07 */
[----:B------:R-:W-:Y:S01]  /*42a0*/  SHF.R.U32.HI R3, RZ, R6, R3 ;  /* 0x00000006ff037219 */ /* 0x000fe20000011603 */
[----:B------:R-:W-:-:S04]  /*42b0*/  FMUL R6, R0, UR4 ;  /* 0x0000000400067c20 */ /* 0x000fc80008400000 */
[----:B------:R-:W1:Y:S01]  /*42c0*/  LDC R21, c[0x0][0x148] ;  /* 0x00005200ff157b82 */ /* 0x000e620000000800 */
[----:B------:R3:W0:Y:S01]  /*42d0*/  F2I.U32.TRUNC.NTZ R14, R6 ;  /* 0x00000006000e7305 */ /* 0x000622000020f000 */
[-CC-:B--2---:R-:W-:Y:S02]  /*42e0*/  SHF.R.U64 R13, R10, R8.reuse, R3.reuse ;  /* 0x000000080a0d7219 */ /* 0x184fe40000001203 */
[----:B------:R-:W-:-:S04]  /*42f0*/  SHF.R.U32.HI R0, RZ, R8, R3 ;  /* 0x00000008ff007219 */ /* 0x000fc80000011603 */
[----:B------:R-:W2:Y:S01]  /*4300*/  LDC R24, c[0x0][0x648] ;  /* 0x00019200ff187b82 */ /* 0x000ea20000000800 */
[-CC-:B----4-:R-:W-:Y:S02]  /*4310*/  SHF.R.U64 R15, R13, R11.reuse, R0.reuse ;  /* 0x0000000b0d0f7219 */ /* 0x190fe40000001200 */
[----:B------:R-:W-:-:S03]  /*4320*/  SHF.R.U32.HI R5, RZ, R11, R0 ;  /* 0x0000000bff057219 */ /* 0x000fc60000011600 */
[----:B------:R-:W-:Y:S02]  /*4330*/  IMAD.MOV.U32 R4, RZ, RZ, R15 ;  /* 0x000000ffff047224 */ /* 0x000fe400078e000f */
[----:B------:R-:W4:Y:S01]  /*4340*/  LDC R28, c[0x0][0x638] ;  /* 0x00018e00ff1c7b82 */ /* 0x000f220000000800 */
[----:B0-----:R-:W-:-:S07]  /*4350*/  IMAD R25, R9, R7, R12 ;  /* 0x0000000709197224 */ /* 0x001fce00078e020c */
[----:B------:R-:W0:Y:S08]  /*4360*/  LDC R29, c[0x0][0x610] ;  /* 0x00018400ff1d7b82 */ /* 0x000e300000000800 */
[----:B------:R-:W0:Y:S01]  /*4370*/  LDC R30, c[0x0][0x600] ;  /* 0x00018000ff1e7b82 */ /* 0x000e220000000800 */
[----:B-123--:R-:W-:Y:S05]  /*4380*/  @!P0 BRA `(.L_x_104) ;  /* 0x0000000000288947 */ /* 0x00efea0003800000 */
[----:B------:R-:W1:Y:S02]  /*4390*/  LDC R0, c[0x0][0x64c] ;  /* 0x00019300ff007b82 */ /* 0x000e640000000800 */
[----:B-1----:R-:W-:-:S05]  /*43a0*/  IADD3 R3, P0, R15, R0, RZ ;  /* 0x000000000f037210 */ /* 0x002fca0007f1e0ff */
        /* <DEDUP_REMOVED lines=8> */
.L_x_104:
[----:B------:R-:W-:Y:S01]  /*4430*/  ISETP.NE.AND P0, PT, R2, 0x1, PT ;  /* 0x000000010200780c */ /* 0x000fe20003f05270 */
[----:B------:R-:W-:Y:S01]  /*4440*/  IMAD.MOV R14, RZ, RZ, -R14 ;  /* 0x000000ffff0e7224 */ /* 0x000fe200078e0a0e */
[----:B------:R-:W-:Y:S02]  /*4450*/  SHF.R.U64 R0, R4, R24, R5 ;  /* 0x0000001804007219 */ /* 0x000fe40000001205 */
[----:B------:R-:W-:Y:S02]  /*4460*/  LOP3.LUT R3, R13, R64, RZ, 0xc0, !PT ;  /* 0x000000400d037212 */ /* 0x000fe400078ec0ff */
[----:B------:R-:W-:Y:S01]  /*4470*/  LOP3.LUT R10, R10, R63, RZ, 0xc0, !PT ;  /* 0x0000003f0a0a7212 */ /* 0x000fe200078ec0ff */
[----:B------:R-:W-:Y:S02]  /*4480*/  IMAD.MOV R4, RZ, RZ, -R0 ;  /* 0x000000ffff047224 */ /* 0x000fe400078e0a00 */
[----:B------:R-:W-:Y:S02]  /*4490*/  IMAD R0, R60, R0, R3 ;  /* 0x000000003c007224 */ /* 0x000fe400078e0203 */
[----:B----4-:R-:W-:-:S02]  /*44a0*/  IMAD R3, R4, R28, R15 ;  /* 0x0000001c04037224 */ /* 0x010fc400078e020f */
[----:B------:R-:W-:Y:S02]  /*44b0*/  @P0 IMAD R25, R21, R14, R20 ;  /* 0x0000000e15190224 */ /* 0x000fe400078e0214 */
[----:B0-----:R-:W-:Y:S02]  /*44c0*/  IMAD R5, R3, R30, R10 ;  /* 0x0000001e03057224 */ /* 0x001fe400078e020a */
[----:B------:R-:W-:Y:S02]  /*44d0*/  IMAD R0, R0, R29, R25 ;  /* 0x0000001d00007224 */ /* 0x000fe400078e0219 */
[----:B------:R-:W-:-:S03]  /*44e0*/  IMAD.MOV.U32 R4, RZ, RZ, 0x1 ;  /* 0x00000001ff047424 */ /* 0x000fc600078e00ff */
[----:B------:R-:W-:Y:S02]  /*44f0*/  SEL R68, R5, R0, !P0 ;  /* 0x0000000005447207 */ /* 0x000fe40004000000 */
[----:B------:R-:W-:Y:S02]  /*4500*/  PRMT R3, R4, 0x7610, R3 ;  /* 0x0000761004037816 */ /* 0x000fe40000000003 */
[----:B------:R-:W-:-:S07]  /*4510*/  SEL R0, R0, R5, !P0 ;  /* 0x0000000500007207 */ /* 0x000fce0004000000 */
.L_x_102:
[----:B------:R-:W-:Y:S01]  /*4520*/  UIMAD.WIDE.U32 UR4, UR41, -0x45306eb3, URZ ;  /* 0xbacf914d290478a5 */ /* 0x000fe2000f8e003f */
[----:B------:R-:W-:Y:S01]  /*4530*/  LOP3.LUT P0, RZ, R3, 0xff, RZ, 0xc0, !PT ;  /* 0x000000ff03ff7812 */ /* 0x000fe2000780c0ff */
[----:B------:R-:W-:Y:S02]  /*4540*/  IMAD.MOV.U32 R69, RZ, RZ, R0 ;  /* 0x000000ffff457224 */ /* 0x000fe400078e0000 */
[----:B------:R-:W-:-:S04]  /*4550*/  UIADD3 UR4, UR41, -UR5, URZ ;  /* 0x8000000529047290 */ /* 0x000fc8000fffe03f */
[----:B------:R-:W-:-:S04]  /*4560*/  ULEA.HI UR4, UR4, UR5, URZ, 0x1f ;  /* 0x0000000504047291 */ /* 0x000fc8000f8ff83f */
[----:B------:R-:W-:-:S04]  /*4570*/  USHF.R.U32.HI UR4, URZ, 0x5, UR4 ;  /* 0x000000053f047899 */ /* 0x000fc80008011604 */
[----:B------:R-:W-:Y:S01]  /*4580*/  UIMAD UR41, UR4, -0x25, UR41 ;  /* 0xffffffdb042978a4 */ /* 0x000fe2000f8e0229 */
[----:B------:R-:W-:Y:S11]  /*4590*/  @P0 BRA `(.L_x_105) ;  /* 0xffffffd000bc0947 */ /* 0x000ff6000383ffff */
[----:B------:R-:W-:Y:S05]  /*45a0*/  EXIT ;  /* 0x000000000000794d */ /* 0x000fea0003800000 */
.L_x_8:
        /* <DEDUP_REMOVED lines=26> */
.L_x_107:
[----:B------:R-:W0:Y:S01]  /*4750*/  LDC.64 R30, c[0x0][0x640] ;  /* 0x00019000ff1e7b82 */ /* 0x000e220000000a00 */
[-CC-:B------:R-:W-:Y:S01]  /*4760*/  SHF.R.U64 R22, R14, R8.reuse, R15.reuse ;  /* 0x000000080e167219 */ /* 0x180fe2000000120f */
[----:B------:R-:W-:Y:S01]  /*4770*/  IMAD.MOV.U32 R27, RZ, RZ, 0x1 ;  /* 0x00000001ff1b7424 */ /* 0x000fe200078e00ff */
[----:B------:R-:W-:Y:S02]  /*4780*/  SHF.R.U32.HI R7, RZ, R8, R15 ;  /* 0x00000008ff077219 */ /* 0x000fe4000001160f */
[----:B------:R-:W-:-:S03]  /*4790*/  IADD3 R13, P0, RZ, -R22, RZ ;  /* 0x80000016ff0d7210 */ /* 0x000fc60007f1e0ff */
[----:B------:R-:W1:Y:S02]  /*47a0*/  LDC R12, c[0x0][0x618] ;  /* 0x00018600ff0c7b82 */ /* 0x000e640000000800 */
[----:B------:R-:W-:Y:S02]  /*47b0*/  IMAD.X R7, RZ, RZ, ~R7, P0 ;  /* 0x000000ffff077224 */ /* 0x000fe400000e0e07 */
[----:B------:R-:W-:-:S04]  /*47c0*/  IMAD.WIDE.U32 R10, R13, R24, R16 ;  /* 0x000000180d0a7225 */ /* 0x000fc800078e0010 */
[----:B------:R-:W2:Y:S01]  /*47d0*/  LDC R14, c[0x0][0x608] ;  /* 0x00018200ff0e7b82 */ /* 0x000ea20000000800 */
[----:B------:R-:W-:-:S04]  /*47e0*/  IMAD R8, R7, R24, RZ ;  /* 0x0000001807087224 */ /* 0x000fc800078e02ff */
[----:B------:R-:W-:-:S03]  /*47f0*/  IMAD R7, R13, R25, R8 ;  /* 0x000000190d077224 */ /* 0x000fc600078e0208 */
[----:B------:R-:W3:Y:S01]  /*4800*/  LDC R28, c[0x0][0x658] ;  /* 0x00019600ff1c7b82 */ /* 0x000ee20000000800 */
[----:B------:R-:W-:Y:S01]  /*4810*/  IMAD.IADD R7, R11, 0x1, R7 ;  /* 0x000000010b077824 */ /* 0x000fe200078e0207 */
[----:B0-----:R-:W-:Y:S01]  /*4820*/  ISETP.NE.U32.AND P0, PT, R30, RZ, PT ;  /* 0x000000ff1e00720c */ /* 0x001fe20003f05070 */
[----:B------:R-:W-:-:S03]  /*4830*/  IMAD.MOV.U32 R11, RZ, RZ, -0x1 ;  /* 0xffffffffff0b7424 */ /* 0x000fc600078e00ff */
        /* <DEDUP_REMOVED lines=8> */
[-C--:B---3--:R-:W-:Y:S02]  /*48c0*/  SHF.L.U32 R10, R11, R28.reuse, RZ ;  /* 0x0000001c0b0a7219 */ /* 0x088fe400000006ff */
[--C-:B------:R-:W-:Y:S02]  /*48d0*/  SHF.R.U64 R26, R24, R28, R7.reuse ;  /* 0x0000001c181a7219 */ /* 0x100fe40000001207 */
[----:B------:R-:W-:Y:S02]  /*48e0*/  LOP3.LUT R29, RZ, R10, RZ, 0x33, !PT ;  /* 0x0000000aff1d7212 */ /* 0x000fe400078e33ff */
[----:B------:R-:W-:Y:S01]  /*48f0*/  SHF.R.U32.HI R11, RZ, R28, R7 ;  /* 0x0000001cff0b7219 */ /* 0x000fe20000011607 */
[----:B------:R-:W3:Y:S01]  /*4900*/  LDC R32, c[0x0][0x610] ;  /* 0x00018400ff207b82 */ /* 0x000ee20000000800 */
[----:B------:R-:W-:Y:S01]  /*4910*/  IMAD.MOV.U32 R10, RZ, RZ, R26 ;  /* 0x000000ffff0a7224 */ /* 0x000fe200078e001a */
[----:B------:R-:W-:Y:S06]  /*4920*/  @!P0 BRA `(.L_x_108) ;  /* 0x0000000000288947 */ /* 0x000fec0003800000 */
        /* <DEDUP_REMOVED lines=10> */
.L_x_108:
[----:B------:R-:W-:Y:S02]  /*49d0*/  ISETP.NE.AND P0, PT, R2, 0x1, PT ;  /* 0x000000010200780c */ /* 0x000fe40003f05270 */
[----:B-1----:R-:W-:Y:S01]  /*49e0*/  SHF.R.U64 R8, R10, R8, R11 ;  /* 0x000000080a087219 */ /* 0x002fe2000000120b */
[----:B0-----:R-:W-:Y:S01]  /*49f0*/  VIADD R11, R21, 0xffffffff ;  /* 0xffffffff150b7836 */ /* 0x001fe20000000000 */
[----:B------:R-:W-:Y:S02]  /*4a00*/  SHF.L.U32 R27, R27, R28, RZ ;  /* 0x0000001c1b1b7219 */ /* 0x000fe400000006ff */
[----:B------:R-:W-:Y:S01]  /*4a10*/  LOP3.LUT R5, R24, R29, RZ, 0xc0, !PT ;  /* 0x0000001d18057212 */ /* 0x000fe200078ec0ff */
[----:B------:R-:W-:-:S04]  /*4a20*/  IMAD.MOV R7, RZ, RZ, -R8 ;  /* 0x000000ffff077224 */ /* 0x000fc800078e0a08 */
[----:B------:R-:W-:Y:S02]  /*4a30*/  IMAD R5, R27, R8, R5 ;  /* 0x000000081b057224 */ /* 0x000fe400078e0205 */
[----:B------:R-:W-:Y:S01]  /*4a40*/  @P0 IMAD R6, R9, R23, R4 ;  /* 0x0000001709060224 */ /* 0x000fe200078e0204 */
[----:B------:R-:W-:Y:S01]  /*4a50*/  LOP3.LUT R9, R20, R11, RZ, 0xc0, !PT ;  /* 0x0000000b14097212 */ /* 0x000fe200078ec0ff */
[----:B--2---:R-:W-:Y:S02]  /*4a60*/  IMAD R4, R7, R25, R26 ;  /* 0x0000001907047224 */ /* 0x004fe400078e021a */
[----:B---3--:R-:W-:Y:S02]  /*4a70*/  IMAD R6, R5, R32, R6 ;  /* 0x0000002005067224 */ /* 0x008fe400078e0206 */
[----:B------:R-:W-:Y:S02]  /*4a80*/  IMAD R5, R4, R21, R9 ;  /* 0x0000001504057224 */ /* 0x000fe400078e0209 */
[----:B------:R-:W-:-:S02]  /*4a90*/  IMAD.MOV.U32 R8, RZ, RZ, 0x1 ;  /* 0x00000001ff087424 */ /* 0x000fc400078e00ff */
[----:B------:R-:W-:Y:S01]  /*4aa0*/  IMAD.MOV.U32 R7, RZ, RZ, R22 ;  /* 0x000000ffff077224 */ /* 0x000fe200078e0016 */
[----:B------:R-:W-:Y:S02]  /*4ab0*/  SEL R21, R5, R6, !P0 ;  /* 0x0000000605157207 */ /* 0x000fe40004000000 */
[----:B------:R-:W-:-:S07]  /*4ac0*/  SEL R20, R6, R5, !P0 ;  /* 0x0000000506147207 */ /* 0x000fce0004000000 */
.L_x_106:
[----:B------:R-:W-:-:S08]  /*4ad0*/  NOP ;  /* 0x0000000000007918 */ /* 0x000fd00000000000 */
[----:B------:R-:W0:-:S00]  /*4ae0*/  USETMAXREG.DEALLOC.CTAPOOL 0x28 ;  /* 0x00000028000079c8 */ /* 0x000e0000080e0500 */
[----:B0-----:R-:W-:-:S13]  /*4af0*/  ISETP.NE.AND P0, PT, R3, RZ, PT ;  /* 0x000000ff0300720c */ /* 0x001fda0003f05270 */
[----:B------:R-:W-:Y:S05]  /*4b00*/  @P0 EXIT ;  /* 0x000000000000094d */ /* 0x000fea0003800000 */
[----:B------:R-:W-:Y:S01]  /*4b10*/  LOP3.LUT P0, RZ, R8, 0xff, RZ, 0xc0, !PT ;  /* 0x000000ff08ff7812 */ /* 0x000fe2000780c0ff */
[----:B------:R-:W-:Y:S02]  /*4b20*/  IMAD.MOV.U32 R3, RZ, RZ, 0x1 ;  /* 0x00000001ff037424 */ /* 0x000fe400078e00ff */
[----:B------:R-:W-:-:S10]  /*4b30*/  IMAD.MOV.U32 R8, RZ, RZ, RZ ;  /* 0x000000ffff087224 */ /* 0x000fd400078e00ff */
[----:B------:R-:W-:Y:S05]  /*4b40*/  @!P0 BRA `(.L_x_109) ;  /* 0x0000000c00348947 */ /* 0x000fea0003800000 */
[----:B------:R-:W0:Y:S01]  /*4b50*/  LDC R3, c[0x0][0x28c] ;  /* 0x0000a300ff037b82 */ /* 0x000e220000000800 */
[----:B------:R-:W1:Y:S01]  /*4b60*/  S2R R12, SR_CgaCtaId ;  /* 0x00000000000c7919 */ /* 0x000e620000008800 */
[----:B------:R-:W-:Y:S01]  /*4b70*/  ULDC UR5, c[0x0][0x658] ;  /* 0x0001960000057ab9 */ /* 0x000fe20000000800 */
[----:B------:R-:W-:Y:S01]  /*4b80*/  UMOV UR6, 0xffffffff ;  /* 0xffffffff00067882 */ /* 0x000fe20000000000 */
[----:B------:R-:W-:Y:S01]  /*4b90*/  BSSY B0, `(.L_x_109) ;  /* 0x00000c8000007945 */ /* 0x000fe20003800000 */
[----:B------:R-:W-:Y:S01]  /*4ba0*/  USHF.L.U32 UR6, UR6, UR5, URZ ;  /* 0x0000000506067299 */ /* 0x000fe2000800063f */
[----:B------:R-:W-:Y:S01]  /*4bb0*/  IMAD.MOV.U32 R10, RZ, RZ, 0x1 ;  /* 0x00000001ff0a7424 */ /* 0x000fe200078e00ff */
[----:B------:R-:W-:Y:S01]  /*4bc0*/  LOP3.LUT R9, R18, 0x2, RZ, 0xfc, !PT ;  /* 0x0000000212097812 */ /* 0x000fe200078efcff */
[----:B------:R-:W-:Y:S01]  /*4bd0*/  IMAD.MOV.U32 R8, RZ, RZ, RZ ;  /* 0x000000ffff087224 */ /* 0x000fe200078e00ff */
[----:B------:R-:W-:Y:S01]  /*4be0*/  ULDC UR4, c[0x0][0x600] ;  /* 0x0001800000047ab9 */ /* 0x000fe20000000800 */
[----:B------:R-:W-:Y:S01]  /*4bf0*/  UMOV UR7, 0x1 ;  /* 0x0000000100077882 */ /* 0x000fe20000000000 */
[----:B------:R-:W-:-:S02]  /*4c00*/  UIADD3 UR15, UR4, -0x1, URZ ;  /* 0xffffffff040f7890 */ /* 0x000fc4000fffe03f */
[----:B------:R-:W-:Y:S02]  /*4c10*/  USHF.L.U32 UR17, UR7, UR5, URZ ;  /* 0x0000000507117299 */ /* 0x000fe4000800063f */
[----:B------:R-:W-:Y:S01]  /*4c20*/  ULOP3.LUT UR16, URZ, UR6, URZ, 0x33, !UPT ;  /* 0x000000063f107292 */ /* 0x000fe2000f8e333f */
[----:B------:R-:W-:Y:S01]  /*4c30*/  ULDC.64 UR20, c[0x0][0x198] ;  /* 0x0000660000147ab9 */ /* 0x000fe20000000a00 */
[----:B0-----:R-:W-:-:S05]  /*4c40*/  VIADD R3, R3, 0x1f ;  /* 0x0000001f03037836 */ /* 0x001fca0000000000 */
[----:B------:R-:W-:-:S04]  /*4c50*/  SHF.R.S32.HI R4, RZ, 0x1f, R3 ;  /* 0x0000001fff047819 */ /* 0x000fc80000011403 */
[----:B------:R-:W-:Y:S01]  /*4c60*/  LEA.HI R11, R4, R3, RZ, 0x5 ;  /* 0x00000003040b7211 */ /* 0x000fe200078f28ff */
[C---:B-1----:R-:W-:Y:S02]  /*4c70*/  IMAD.SHL.U32 R4, R12.reuse, 0x100, RZ ;  /* 0x000001000c047824 */ /* 0x042fe400078e00ff */
[----:B------:R-:W-:Y:S01]  /*4c80*/  IMAD.SHL.U32 R12, R12, 0x8, RZ ;  /* 0x000000080c0c7824 */ /* 0x000fe200078e00ff */
[----:B------:R-:W-:Y:S01]  /*4c90*/  SHF.R.S32.HI R11, RZ, 0x5, R11 ;  /* 0x00000005ff0b7819 */ /* 0x000fe2000001140b */
[----:B------:R-:W-:Y:S01]  /*4ca0*/  IMAD.MOV.U32 R3, RZ, RZ, 0x1 ;  /* 0x00000001ff037424 */ /* 0x000fe200078e00ff */
[----:B------:R-:W-:Y:S02]  /*4cb0*/  LOP3.LUT R4, R4, 0x700, RZ, 0xc0, !PT ;  /* 0x0000070004047812 */ /* 0x000fe400078ec0ff */
[----:B------:R-:W-:Y:S01]  /*4cc0*/  LOP3.LUT R12, R12, 0x38, RZ, 0xc0, !PT ;  /* 0x000000380c0c7812 */ /* 0x000fe200078ec0ff */
[----:B------:R-:W-:Y:S02]  /*4cd0*/  VIADD R19, R11, 0x1 ;  /* 0x000000010b137836 */ /* 0x000fe40000000000 */
[----:B------:R-:W-:-:S07]  /*4ce0*/  VIADD R13, R4, 0x25300 ;  /* 0x00025300040d7836 */ /* 0x000fce0000000000 */
.L_x_120:
[----:B------:R-:W-:-:S03]  /*4cf0*/  UMOV UR4, 0xffffffff ;  /* 0xffffffff00047882 */ /* 0x000fc60000000000 */
[----:B------:R-:W-:Y:S05]  /*4d00*/  BRA.DIV UR4, `(.L_x_110) ;  /* 0x0000002204507947 */ /* 0x000fea000b800000 */
[----:B------:R-:W-:-:S13]  /*4d10*/  ELECT P6, URZ, PT ;  /* 0x00000000003f782f */ /* 0x000fda00038c0000 */
.L_x_164:
[----:B------:R-:W0:Y:S01]  /*4d20*/  LDC R4, c[0x0][0x28c] ;  /* 0x0000a300ff047b82 */ /* 0x000e220000000800 */
[----:B------:R-:W-:Y:S01]  /*4d30*/  BSSY B1, `(.L_x_111) ;  /* 0x0000038000017945 */ /* 0x000fe20003800000 */
[----:B0-----:R-:W-:-:S13]  /*4d40*/  ISETP.LT.OR P6, PT, R4, 0x1, !P6 ;  /* 0x000000010400780c */ /* 0x001fda00077c1670 */
[----:B------:R-:W-:Y:S05]  /*4d50*/  @P6 BRA `(.L_x_112) ;  /* 0x0000000000d46947 */ /* 0x000fea0003800000 */
[----:B------:R-:W-:Y:S02]  /*4d60*/  IMAD.SHL.U32 R20, R20, 0x80, RZ ;  /* 0x0000008014147824 */ /* 0x000fe400078e00ff */
[----:B------:R-:W-:Y:S02]  /*4d70*/  IMAD R21, R21, 0x40, R12 ;  /* 0x0000004015157824 */ /* 0x000fe400078e020c */
[----:B------:R-:W-:Y:S02]  /*4d80*/  IMAD.MOV.U32 R22, RZ, RZ, RZ ;  /* 0x000000ffff167224 */ /* 0x000fe400078e00ff */
[----:B------:R-:W-:Y:S02]  /*4d90*/  IMAD.MOV.U32 R4, RZ, RZ, R19 ;  /* 0x000000ffff047224 */ /* 0x000fe400078e0013 */
[----:B------:R-:W-:Y:S02]  /*4da0*/  IMAD.MOV.U32 R5, RZ, RZ, R3 ;  /* 0x000000ffff057224 */ /* 0x000fe400078e0003 */
[----:B------:R-:W-:-:S07]  /*4db0*/  IMAD.MOV.U32 R6, RZ, RZ, R8 ;  /* 0x000000ffff067224 */ /* 0x000fce00078e0008 */
.L_x_115:
[----:B------:R-:W0:Y:S01]  /*4dc0*/  S2R R15, SR_CgaCtaId ;  /* 0x00000000000f7919 */ /* 0x000e220000008800 */
[----:B------:R-:W-:Y:S02]  /*4dd0*/  MOV R14, 0x400 ;  /* 0x00000400000e7802 */ /* 0x000fe40000000f00 */
[----:B------:R-:W-:Y:S02]  /*4de0*/  ISETP.NE.AND P1, PT, R0, RZ, PT ;  /* 0x000000ff0000720c */ /* 0x000fe40003f25270 */
[----:B0-----:R-:W-:Y:S02]  /*4df0*/  LEA R25, R15, R14, 0x18 ;  /* 0x0000000e0f197211 */ /* 0x001fe400078ec0ff */
[----:B------:R-:W-:-:S09]  /*4e00*/  SHF.L.U32 R14, R5, 0x1f, RZ ;  /* 0x0000001f050e7819 */ /* 0x000fd200000006ff */
[----:B------:R-:W0:Y:S01]  /*4e10*/  @!P1 LDC R15, c[0x0][0x500] ;  /* 0x00014000ff0f9b82 */ /* 0x000e220000000800 */
[----:B------:R-:W-:-:S04]  /*4e20*/  IMAD R23, R6, 0x8, R25 ;  /* 0x0000000806177824 */ /* 0x000fc800078e0219 */
[----:B------:R-:W1:Y:S02]  /*4e30*/  SYNCS.PHASECHK.TRANS64.TRYWAIT P0, [R23+URZ+0x128], R14 ;  /* 0x0001280e170075a7 */ /* 0x000e64000800017f */
[----:B-1----:R-:W-:Y:S05]  /*4e40*/  @!P0 BRA `(.L_x_113) ;  /* 0x0000002000208947 */ /* 0x002fea0003800000 */
.L_x_165:
[----:B-1----:R-:W-:Y:S01]  /*4e50*/  PRMT R14, R9, 0x9910, RZ ;  /* 0x00009910090e7816 */ /* 0x002fe200000000ff */
[----:B0-----:R0:W-:Y:S03]  /*4e60*/  @!P1 SYNCS.ARRIVE.TRANS64 RZ, [R23+URZ], R15 ;  /* 0x0000000f17ff99a7 */ /* 0x0011e6000800003f */
[----:B------:R-:W-:-:S13]  /*4e70*/  ISETP.NE.AND P0, PT, R14, 0x2, PT ;  /* 0x000000020e00780c */ /* 0x000fda0003f05270 */
[----:B0-----:R-:W-:Y:S05]  /*4e80*/  @P0 BRA `(.L_x_114) ;  /* 0x0000000000040947 */ /* 0x001fea0003800000 */
[----:B------:R-:W-:Y:S01]  /*4e90*/  BPT.TRAP 0x1 ;  /* 0x000000040000795c */ /* 0x000fe20000300000 */
.L_x_114:
[----:B------:R-:W-:Y:S01]  /*4ea0*/  R2UR UR13, R25 ;  /* 0x00000000190d72ca */ /* 0x000fe200000e0000 */
[C---:B------:R-:W-:Y:S01]  /*4eb0*/  IMAD R25, R6.reuse, 0x1000, R25 ;  /* 0x0000100006197824 */ /* 0x040fe200078e0219 */
[----:B------:R-:W-:Y:S01]  /*4ec0*/  R2UR UR9, R23 ;  /* 0x00000000170972ca */ /* 0x000fe200000e0000 */
[----:B------:R-:W-:Y:S01]  /*4ed0*/  IMAD R14, R6, 0x800, R13 ;  /* 0x00000800060e7824 */ /* 0x000fe200078e020d */
[----:B------:R-:W-:Y:S01]  /*4ee0*/  UIADD3 UR4, UP0, UR20, 0xf0, URZ ;  /* 0x000000f014047890 */ /* 0x000fe2000ff1e03f */
[----:B------:R-:W-:Y:S01]  /*4ef0*/  VIADD R4, R4, 0xffffffff ;  /* 0xffffffff04047836 */ /* 0x000fe20000000000 */
[----:B------:R-:W-:Y:S01]  /*4f00*/  R2UR UR5, R25 ;  /* 0x00000000190572ca */ /* 0x000fe200000e0000 */
[----:B------:R-:W-:Y:S01]  /*4f10*/  UIADD3 UR22, UP1, UR20, 0x1f0, URZ ;  /* 0x000001f014167890 */ /* 0x000fe2000ff3e03f */
[----:B------:R-:W-:Y:S01]  /*4f20*/  R2UR UR8, R14 ;  /* 0x000000000e0872ca */ /* 0x000fe200000e0000 */
[----:B------:R-:W-:Y:S01]  /*4f30*/  VIADD R6, R6, 0x1 ;  /* 0x0000000106067836 */ /* 0x000fe20000000000 */
[----:B------:R-:W-:Y:S01]  /*4f40*/  R2UR UR11, R20 ;  /* 0x00000000140b72ca */ /* 0x000fe200000e0000 */
[----:B------:R-:W-:Y:S01]  /*4f50*/  UIADD3.X UR23, URZ, UR21, URZ, UP1, !UPT ;  /* 0x000000153f177290 */ /* 0x000fe20008ffe43f */
[----:B------:R-:W-:Y:S01]  /*4f60*/  R2UR UR10, R22 ;  /* 0x00000000160a72ca */ /* 0x000fe200000e0000 */
[----:B------:R-:W-:Y:S01]  /*4f70*/  UMOV UR6, 0x0 ;  /* 0x0000000000067882 */ /* 0x000fe20000000000 */
[----:B------:R-:W-:Y:S01]  /*4f80*/  R2UR UR12, R7 ;  /* 0x00000000070c72ca */ /* 0x000fe200000e0000 */
[----:B------:R-:W-:Y:S01]  /*4f90*/  UMOV UR7, 0x10000000 ;  /* 0x1000000000077882 */ /* 0x000fe20000000000 */
[----:B------:R-:W-:Y:S01]  /*4fa0*/  R2UR UR18, R21 ;  /* 0x00000000151272ca */ /* 0x000fe200000e0000 */
[----:B------:R-:W-:Y:S01]  /*4fb0*/  UMOV UR19, 0xff0000 ;  /* 0x00ff000000137882 */ /* 0x000fe20000000000 */
[----:B------:R-:W-:Y:S01]  /*4fc0*/  ISETP.GT.AND P1, PT, R4, 0x1, PT ;  /* 0x000000010400780c */ /* 0x000fe20003f24270 */
[----:B------:R-:W-:Y:S01]  /*4fd0*/  UIADD3 UR14, UR5, 0x300, URZ ;  /* 0x00000300050e7890 */ /* 0x000fe2000fffe03f */
[----:B------:R-:W-:Y:S01]  /*4fe0*/  ISETP.NE.AND P0, PT, R6, 0x25, PT ;  /* 0x000000250600780c */ /* 0x000fe20003f05270 */
[----:B------:R-:W-:Y:S01]  /*4ff0*/  UIADD3.X UR5, URZ, UR21, URZ, UP0, !UPT ;  /* 0x000000153f057290 */ /* 0x000fe200087fe43f */
[----:B------:R-:W-:Y:S01]  /*5000*/  VIADD R22, R22, 0x20 ;  /* 0x0000002016167836 */ /* 0x000fe20000000000 */
[----:B------:R-:W-:Y:S01]  /*5010*/  UIADD3 UR13, UR13, UR8, URZ ;  /* 0x000000080d0d7290 */ /* 0x000fe2000fffe03f */
[----:B------:R-:W-:-:S02]  /*5020*/  SEL R14, RZ, 0x1, P0 ;  /* 0x00000001ff0e7807 */ /* 0x000fc40000000000 */
[----:B------:R-:W-:Y:S01]  /*5030*/  UMOV UR8, UR14 ;  /* 0x0000000e00087c82 */ /* 0x000fe20008000000 */
[----:B------:R-:W-:Y:S02]  /*5040*/  SEL R6, R6, RZ, P0 ;  /* 0x000000ff06067207 */ /* 0x000fe40000000000 */
[----:B------:R-:W-:Y:S01]  /*5050*/  LOP3.LUT R5, R5, R14, RZ, 0x3c, !PT ;  /* 0x0000000e05057212 */ /* 0x000fe200078e3cff */
[----:B------:R0:W-:Y:S02]  /*5060*/  UTMALDG.3D [UR8], [UR4], desc[UR6] ;  /* 0x00000608040075b4 */ /* 0x0001e40008011000 */
[----:B0-----:R-:W-:Y:S01]  /*5070*/  UMOV UR11, UR18 ;  /* 0x00000012000b7c82 */ /* 0x001fe20008000000 */
[----:B------:R-:W-:Y:S02]  /*5080*/  UMOV UR8, UR13 ;  /* 0x0000000d00087c82 */ /* 0x000fe40008000000 */
[----:B------:R0:W-:Y:S02]  /*5090*/  UTMALDG.3D.MULTICAST [UR8], [UR22], UR19, desc[UR6] ;  /* 0x00000608160073b4 */ /* 0x0001e40008011813 */
[----:B0-----:R-:W-:Y:S05]  /*50a0*/  @P1 BRA `(.L_x_115) ;  /* 0xfffffffc00441947 */ /* 0x001fea000383ffff */
.L_x_112:
[----:B------:R-:W-:Y:S05]  /*50b0*/  BSYNC B1 ;  /* 0x0000000000017941 */ /* 0x000fea0003800000 */
.L_x_111:
[----:B------:R-:W-:Y:S01]  /*50c0*/  LOP3.LUT P1, RZ, R10, 0xff, RZ, 0xc0, !PT ;  /* 0x000000ff0aff7812 */ /* 0x000fe2000782c0ff */
[C---:B------:R-:W-:Y:S01]  /*50d0*/  IMAD.IADD R15, R11.reuse, 0x1, R8 ;  /* 0x000000010b0f7824 */ /* 0x040fe200078e0208 */
[----:B------:R-:W-:Y:S01]  /*50e0*/  ULDC.64 UR4, c[0x0][0x650] ;  /* 0x0001940000047ab9 */ /* 0x000fe20000000a00 */
[----:B------:R-:W-:Y:S01]  /*50f0*/  ISETP.GE.U32.AND P2, PT, R11, 0x25, PT ;  /* 0x000000250b00780c */ /* 0x000fe20003f46070 */
[----:B------:R-:W-:Y:S01]  /*5100*/  BSSY B1, `(.L_x_116) ;  /* 0x000006e000017945 */ /* 0x000fe20003800000 */
[C---:B------:R-:W-:Y:S01]  /*5110*/  IMAD.WIDE.U32 R4, R15.reuse, -0x45306eb3, RZ ;  /* 0xbacf914d0f047825 */ /* 0x040fe200078e00ff */
[----:B------:R-:W-:Y:S02]  /*5120*/  ISETP.GT.U32.AND P0, PT, R15, 0x24, PT ;  /* 0x000000240f00780c */ /* 0x000fe40003f04070 */
[----:B------:R-:W-:Y:S01]  /*5130*/  PRMT R10, RZ, 0x7610, R10 ;  /* 0x00007610ff0a7816 */ /* 0x000fe2000000000a */
[----:B------:R-:W-:Y:S01]  /*5140*/  IMAD.MOV.U32 R20, RZ, RZ, -0x1 ;  /* 0xffffffffff147424 */ /* 0x000fe200078e00ff */
[----:B------:R-:W-:Y:S01]  /*5150*/  ISETP.LT.U32.AND P0, PT, R11, 0x25, P0 ;  /* 0x000000250b00780c */ /* 0x000fe20000701070 */
[----:B------:R-:W-:-:S02]  /*5160*/  IMAD.MOV.U32 R21, RZ, RZ, -0x1 ;  /* 0xffffffffff157424 */ /* 0x000fc400078e00ff */
[----:B------:R-:W0:Y:S01]  /*5170*/  @P1 S2R R7, SR_CgaCtaId ;  /* 0x0000000000071919 */ /* 0x000e220000008800 */
[----:B------:R-:W-:Y:S02]  /*5180*/  SEL R4, RZ, 0x1, !P0 ;  /* 0x00000001ff047807 */ /* 0x000fe40004000000 */
[----:B------:R-:W-:Y:S02]  /*5190*/  IADD3 R16, P0, R16, UR36, RZ ;  /* 0x0000002410107c10 */ /* 0x000fe4000ff1e0ff */
[----:B------:R-:W-:Y:S02]  /*51a0*/  @P1 MOV R6, 0x400 ;  /* 0x0000040000061802 */ /* 0x000fe40000000f00 */
[----:B------:R-:W-:Y:S02]  /*51b0*/  IADD3.X R17, R17, UR42, RZ, P0, !PT ;  /* 0x0000002a11117c10 */ /* 0x000fe400087fe4ff */
[----:B------:R-:W-:Y:S02]  /*51c0*/  ISETP.GE.U32.AND P0, PT, R16, UR4, PT ;  /* 0x0000000410007c0c */ /* 0x000fe4000bf06070 */
[----:B------:R-:W-:-:S02]  /*51d0*/  LOP3.LUT R3, R3, R4, RZ, 0x3c, !PT ;  /* 0x0000000403037212 */ /* 0x000fc400078e3cff */
[----:B------:R-:W-:Y:S02]  /*51e0*/  ISETP.GE.U32.AND.EX P0, PT, R17, UR5, PT, P0 ;  /* 0x0000000511007c0c */ /* 0x000fe4000bf06100 */
[----:B------:R-:W-:Y:S02]  /*51f0*/  PRMT R4, RZ, 0x7610, R4 ;  /* 0x00007610ff047816 */ /* 0x000fe40000000004 */
[----:B0-----:R-:W-:Y:S01]  /*5200*/  @P1 LEA R6, R7, R6, 0x18 ;  /* 0x0000000607061211 */ /* 0x001fe200078ec0ff */
[----:B------:R-:W-:-:S03]  /*5210*/  IMAD.IADD R7, R15, 0x1, -R5 ;  /* 0x000000010f077824 */ /* 0x000fc600078e0a05 */
[----:B------:R0:W-:Y:S02]  /*5220*/  @P1 SYNCS.ARRIVE.TRANS64.A1T0 RZ, [R6+URZ+0x268], RZ ;  /* 0x000268ff06ff19a7 */ /* 0x0001e4000810003f */
[----:B------:R-:W-:-:S04]  /*5230*/  LEA.HI R7, R7, R5, RZ, 0x1f ;  /* 0x0000000507077211 */ /* 0x000fc800078ff8ff */
[----:B------:R-:W-:Y:S01]  /*5240*/  SHF.R.U32.HI R8, RZ, 0x5, R7 ;  /* 0x00000005ff087819 */ /* 0x000fe20000011607 */
[----:B------:R-:W-:-:S03]  /*5250*/  IMAD.MOV.U32 R7, RZ, RZ, -0x1 ;  /* 0xffffffffff077424 */ /* 0x000fc600078e00ff */
[----:B------:R-:W-:Y:S01]  /*5260*/  @P2 LOP3.LUT R3, R3, 0x1, R8, 0x78, !PT ;  /* 0x0000000103032812 */ /* 0x000fe200078e7808 */
[----:B------:R-:W-:Y:S01]  /*5270*/  IMAD R8, R8, -0x25, R15 ;  /* 0xffffffdb08087824 */ /* 0x000fe200078e020f */
[----:B0-----:R-:W-:Y:S06]  /*5280*/  @P0 BRA `(.L_x_117) ;  /* 0x0000000400540947 */ /* 0x001fec0003800000 */
[----:B------:R-:W0:Y:S01]  /*5290*/  S2R R15, SR_CTAID.X ;  /* 0x00000000000f7919 */ /* 0x000e220000002500 */
[----:B------:R-:W-:Y:S01]  /*52a0*/  ULDC.64 UR4, c[0x0][0x628] ;  /* 0x00018a0000047ab9 */ /* 0x000fe20000000a00 */
[----:B------:R-:W-:Y:S01]  /*52b0*/  ULDC UR7, c[0x0][0x630] ;  /* 0x00018c0000077ab9 */ /* 0x000fe20000000800 */
[----:B------:R-:W-:Y:S01]  /*52c0*/  ISETP.NE.U32.AND P0, PT, RZ, UR4, PT ;  /* 0x00000004ff007c0c */ /* 0x000fe2000bf05070 */
[----:B------:R-:W1:Y:S01]  /*52d0*/  S2R R20, SR_CTAID.Y ;  /* 0x0000000000147919 */ /* 0x000e620000002600 */
[----:B------:R-:W-:Y:S01]  /*52e0*/  ULDC UR8, c[0x0][0x150] ;  /* 0x0000540000087ab9 */ /* 0x000fe20000000800 */
[----:B------:R-:W-:Y:S01]  /*52f0*/  IMAD.MOV.U32 R4, RZ, RZ, R16 ;  /* 0x000000ffff047224 */ /* 0x000fe200078e0010 */
[----:B------:R-:W-:Y:S01]  /*5300*/  ISETP.NE.AND.EX P0, PT, RZ, UR5, PT, P0 ;  /* 0x00000005ff007c0c */ /* 0x000fe2000bf05300 */
[----:B------:R-:W-:Y:S01]  /*5310*/  IMAD.MOV.U32 R5, RZ, RZ, R17 ;  /* 0x000000ffff057224 */ /* 0x000fe200078e0011 */
[----:B0-----:R-:W-:-:S11]  /*5320*/  I2FP.F32.U32 R22, R15 ;  /* 0x0000000f00167245 */ /* 0x001fd60000201000 */
[----:B------:R-:W-:Y:S05]  /*5330*/  @!P0 BRA `(.L_x_118) ;  /* 0x0000000000288947 */ /* 0x000fea0003800000 */
[----:B------:R-:W-:Y:S02]  /*5340*/  ULDC UR6, c[0x0][0x634] ;  /* 0x00018d0000067ab9 */ /* 0x000fe40000000800 */
[----:B------:R-:W-:-:S05]  /*5350*/  IADD3 R5, P0, R16, UR6, RZ ;  /* 0x0000000610057c10 */ /* 0x000fca000ff1e0ff */
[----:B------:R-:W-:-:S04]  /*5360*/  IMAD.X R21, RZ, RZ, R17, P0 ;  /* 0x000000ffff157224 */ /* 0x000fc800000e0611 */
[----:B------:R-:W-:-:S04]  /*5370*/  IMAD.WIDE.U32 R6, R21, UR4, RZ ;  /* 0x0000000415067c25 */ /* 0x000fc8000f8e00ff */
[----:B------:R-:W-:-:S04]  /*5380*/  IMAD.WIDE.U32 R6, P0, R5, UR5, R6 ;  /* 0x0000000505067c25 */ /* 0x000fc8000f800006 */
[----:B------:R-:W-:-:S04]  /*5390*/  IMAD.WIDE.U32 R4, R5, UR4, RZ ;  /* 0x0000000405047c25 */ /* 0x000fc8000f8e00ff */
[----:B------:R-:W-:Y:S01]  /*53a0*/  IMAD.MOV.U32 R4, RZ, RZ, R7 ;  /* 0x000000ffff047224 */ /* 0x000fe200078e0007 */
[----:B------:R-:W-:Y:S01]  /*53b0*/  IADD3 RZ, P1, R5, R6, RZ ;  /* 0x0000000605ff7210 */ /* 0x000fe20007f3e0ff */
[----:B------:R-:W-:-:S04]  /*53c0*/  IMAD.X R5, RZ, RZ, RZ, P0 ;  /* 0x000000ffff057224 */ /* 0x000fc800000e06ff */
[----:B------:R-:W-:-:S08]  /*53d0*/  IMAD.WIDE.U32.X R4, R21, UR5, R4, P1 ;  /* 0x0000000515047c25 */ /* 0x000fd000088e0404 */
.L_x_118:
[--C-:B------:R-:W-:Y:S01]  /*53e0*/  SHF.R.U64 R14, R4, UR7, R5.reuse ;  /* 0x00000007040e7c19 */ /* 0x100fe20008001205 */
[----:B------:R-:W-:Y:S01]  /*53f0*/  FMUL R22, R22, UR8 ;  /* 0x0000000816167c20 */ /* 0x000fe20008400000 */
[----:B------:R-:W-:Y:S01]  /*5400*/  SHF.R.U32.HI R4, RZ, UR7, R5 ;  /* 0x00000007ff047c19 */ /* 0x000fe20008011605 */
[----:B------:R-:W0:Y:S01]  /*5410*/  LDC R6, c[0x0][0x144] ;  /* 0x00005100ff067b82 */ /* 0x000e220000000800 */
[----:B------:R-:W-:Y:S01]  /*5420*/  IADD3 R5, P0, RZ, -R14, RZ ;  /* 0x8000000eff057210 */ /* 0x000fe20007f1e0ff */
[----:B------:R-:W-:Y:S01]  /*5430*/  ULDC UR6, c[0x0][0x154] ;  /* 0x0000550000067ab9 */ /* 0x000fe20000000800 */
[----:B-1----:R-:W-:Y:S01]  /*5440*/  I2FP.F32.U32 R7, R20 ;  /* 0x0000001400077245 */ /* 0x002fe20000201000 */
[----:B------:R-:W1:Y:S01]  /*5450*/  F2I.U32.TRUNC.NTZ R22, R22 ;  /* 0x0000001600167305 */ /* 0x000e62000020f000 */
[----:B------:R-:W-:Y:S01]  /*5460*/  ULDC.64 UR4, c[0x0][0x620] ;  /* 0x0001880000047ab9 */ /* 0x000fe20000000a00 */
[----:B------:R-:W-:Y:S01]  /*5470*/  IMAD.X R4, RZ, RZ, ~R4, P0 ;  /* 0x000000ffff047224 */ /* 0x000fe200000e0e04 */
[----:B------:R-:W-:Y:S01]  /*5480*/  ISETP.NE.AND P2, PT, R2, 0x1, PT ;  /* 0x000000010200780c */ /* 0x000fe20003f45270 */
[----:B------:R-:W-:Y:S01]  /*5490*/  FMUL R23, R7, UR6 ;  /* 0x0000000607177c20 */ /* 0x000fe20008400000 */
[----:B------:R-:W2:Y:S01]  /*54a0*/  LDC R25, c[0x0][0x148] ;  /* 0x00005200ff197b82 */ /* 0x000ea20000000800 */
[----:B------:R-:W-:Y:S01]  /*54b0*/  IMAD R4, R4, UR4, RZ ;  /* 0x0000000404047c24 */ /* 0x000fe2000f8e02ff */
[----:B------:R-:W-:-:S02]  /*54c0*/  ULDC.64 UR6, c[0x0][0x640] ;  /* 0x0001900000067ab9 */ /* 0x000fc40000000a00 */
[----:B------:R-:W-:Y:S01]  /*54d0*/  ISETP.NE.U32.AND P0, PT, RZ, UR6, PT ;  /* 0x00000006ff007c0c */ /* 0x000fe2000bf05070 */
[----:B------:R-:W3:Y:S01]  /*54e0*/  F2I.U32.TRUNC.NTZ R23, R23 ;  /* 0x0000001700177305 */ /* 0x000ee2000020f000 */
[C---:B------:R-:W-:Y:S02]  /*54f0*/  IMAD R7, R5.reuse, UR5, R4 ;  /* 0x0000000505077c24 */ /* 0x040fe4000f8e0204 */
[----:B------:R-:W-:Y:S01]  /*5500*/  IMAD.WIDE.U32 R4, R5, UR4, R16 ;  /* 0x0000000405047c25 */ /* 0x000fe2000f8e0010 */
[----:B------:R-:W-:Y:S01]  /*5510*/  ULDC UR4, c[0x0][0x618] ;  /* 0x0001860000047ab9 */ /* 0x000fe20000000800 */
[----:B------:R-:W-:Y:S02]  /*5520*/  ISETP.NE.AND.EX P0, PT, RZ, UR7, PT, P0 ;  /* 0x00000007ff007c0c */ /* 0x000fe4000bf05300 */
[----:B------:R-:W-:Y:S02]  /*5530*/  IMAD.IADD R5, R5, 0x1, R7 ;  /* 0x0000000105057824 */ /* 0x000fe400078e0207 */
[----:B-1----:R-:W-:-:S03]  /*5540*/  IMAD.MOV R22, RZ, RZ, -R22 ;  /* 0x000000ffff167224 */ /* 0x002fc600078e0a16 */
[----:B------:R-:W-:Y:S01]  /*5550*/  SHF.R.U64 R21, R4, UR4, R5 ;  /* 0x0000000404157c19 */ /* 0x000fe20008001205 */
[----:B0-----:R-:W-:Y:S01]  /*5560*/  IMAD R15, R6, R22, R15 ;  /* 0x00000016060f7224 */ /* 0x001fe200078e020f */
[----:B------:R-:W-:Y:S01]  /*5570*/  SHF.R.U32.HI R4, RZ, UR4, R5 ;  /* 0x00000004ff047c19 */ /* 0x000fe20008011605 */
[----:B------:R-:W-:Y:S01]  /*5580*/  ULDC UR4, c[0x0][0x608] ;  /* 0x0001820000047ab9 */ /* 0x000fe20000000800 */
[----:B---3--:R-:W-:Y:S02]  /*5590*/  IMAD.MOV R6, RZ, RZ, -R23 ;  /* 0x000000ffff067224 */ /* 0x008fe400078e0a17 */
[--C-:B------:R-:W-:Y:S02]  /*55a0*/  SHF.R.U64 R22, R21, UR4, R4.reuse ;  /* 0x0000000415167c19 */ /* 0x100fe40008001204 */
[----:B------:R-:W-:Y:S01]  /*55b0*/  SHF.R.U32.HI R5, RZ, UR4, R4 ;  /* 0x00000004ff057c19 */ /* 0x000fe20008011604 */
[----:B------:R-:W-:Y:S01]  /*55c0*/  ULDC UR4, c[0x0][0x658] ;  /* 0x0001960000047ab9 */ /* 0x000fe20000000800 */
[----:B--2---:R-:W-:-:S02]  /*55d0*/  @P2 IMAD R15, R25, R6, R20 ;  /* 0x00000006190f2224 */ /* 0x004fc400078e0214 */
[--C-:B------:R-:W-:Y:S02]  /*55e0*/  SHF.R.U64 R20, R22, UR4, R5.reuse ;  /* 0x0000000416147c19 */ /* 0x100fe40008001205 */
[----:B------:R-:W-:-:S03]  /*55f0*/  SHF.R.U32.HI R23, RZ, UR4, R5 ;  /* 0x00000004ff177c19 */ /* 0x000fc60008011605 */
[----:B------:R-:W-:Y:S02]  /*5600*/  IMAD.MOV.U32 R6, RZ, RZ, R20 ;  /* 0x000000ffff067224 */ /* 0x000fe400078e0014 */
[----:B------:R-:W-:Y:S01]  /*5610*/  IMAD.MOV.U32 R5, RZ, RZ, R23 ;  /* 0x000000ffff057224 */ /* 0x000fe200078e0017 */
[----:B------:R-:W-:Y:S06]  /*5620*/  @!P0 BRA `(.L_x_119) ;  /* 0x00000000002c8947 */ /* 0x000fec0003800000 */
        /* <DEDUP_REMOVED lines=9> */
[----:B------:R-:W-:-:S04]  /*56c0*/  IMAD.WIDE.U32.X R4, R23, UR7, R4, P1 ;  /* 0x0000000717047c25 */ /* 0x000fc800088e0404 */
[----:B------:R-:W-:-:S07]  /*56d0*/  IMAD.MOV.U32 R6, RZ, RZ, R4 ;  /* 0x000000ffff067224 */ /* 0x000fce00078e0004 */
.L_x_119:
[----:B------:R-:W-:Y:S01]  /*56e0*/  ULDC UR4, c[0x0][0x648] ;  /* 0x0001920000047ab9 */ /* 0x000fe20000000800 */
[----:B------:R-:W-:Y:S01]  /*56f0*/  LOP3.LUT R4, R22, UR16, RZ, 0xc0, !PT ;  /* 0x0000001016047c12 */ /* 0x000fe2000f8ec0ff */
[----:B------:R-:W-:Y:S01]  /*5700*/  ULDC UR5, c[0x0][0x610] ;  /* 0x0001840000057ab9 */ /* 0x000fe20000000800 */
[----:B------:R-:W-:Y:S01]  /*5710*/  SHF.R.U64 R5, R6, UR4, R5 ;  /* 0x0000000406057c19 */ /* 0x000fe20008001205 */
[----:B------:R-:W-:Y:S01]  /*5720*/  ULDC UR4, c[0x0][0x638] ;  /* 0x00018e0000047ab9 */ /* 0x000fe20000000800 */
[----:B------:R-:W-:-:S03]  /*5730*/  LOP3.LUT R21, R21, UR15, RZ, 0xc0, !PT ;  /* 0x0000000f15157c12 */ /* 0x000fc6000f8ec0ff */
[----:B------:R-:W-:Y:S02]  /*5740*/  IMAD.MOV R7, RZ, RZ, -R5 ;  /* 0x000000ffff077224 */ /* 0x000fe400078e0a05 */
[----:B------:R-:W-:Y:S02]  /*5750*/  IMAD R4, R5, UR17, R4 ;  /* 0x0000001105047c24 */ /* 0x000fe4000f8e0204 */
[----:B------:R-:W-:Y:S01]  /*5760*/  IMAD R20, R7, UR4, R20 ;  /* 0x0000000407147c24 */ /* 0x000fe2000f8e0214 */
[----:B------:R-:W-:Y:S01]  /*5770*/  ULDC UR4, c[0x0][0x600] ;  /* 0x0001800000047ab9 */ /* 0x000fe20000000800 */
[----:B------:R-:W-:Y:S02]  /*5780*/  IMAD R15, R4, UR5, R15 ;  /* 0x00000005040f7c24 */ /* 0x000fe4000f8e020f */
[----:B------:R-:W-:Y:S02]  /*5790*/  IMAD R20, R20, UR4, R21 ;  /* 0x0000000414147c24 */ /* 0x000fe4000f8e0215 */
[----:B------:R-:W-:-:S02]  /*57a0*/  IMAD.MOV.U32 R4, RZ, RZ, 0x1 ;  /* 0x00000001ff047424 */ /* 0x000fc400078e00ff */
[----:B------:R-:W-:Y:S01]  /*57b0*/  IMAD.MOV.U32 R7, RZ, RZ, R14 ;  /* 0x000000ffff077224 */ /* 0x000fe200078e000e */
[----:B------:R-:W-:Y:S02]  /*57c0*/  SEL R21, R20, R15, !P2 ;  /* 0x0000000f14157207 */ /* 0x000fe40005000000 */
[----:B------:R-:W-:-:S07]  /*57d0*/  SEL R20, R15, R20, !P2 ;  /* 0x000000140f147207 */ /* 0x000fce0005000000 */
.L_x_117:
[----:B------:R-:W-:Y:S05]  /*57e0*/  BSYNC B1 ;  /* 0x0000000000017941 */ /* 0x000fea0003800000 */
.L_x_116:
[----:B------:R-:W-:-:S13]  /*57f0*/  LOP3.LUT P0, RZ, R4, 0xff, RZ, 0xc0, !PT ;  /* 0x000000ff04ff7812 */ /* 0x000fda000780c0ff */
[----:B------:R-:W-:Y:S05]  /*5800*/  @P0 BRA `(.L_x_120) ;  /* 0xfffffff400380947 */ /* 0x000fea000383ffff */
[----:B------:R-:W-:Y:S05]  /*5810*/  BSYNC B0 ;  /* 0x0000000000007941 */ /* 0x000fea0003800000 */
.L_x_109:
[----:B------:R-:W-:-:S03]  /*5820*/  UMOV UR4, 0xffffffff ;  /* 0xffffffff00047882 */ /* 0x000fc60000000000 */
[----:B------:R-:W-:Y:S05]  /*5830*/  BRA.DIV UR4, `(.L_x_121) ;  /* 0x0000001604b87947 */ /* 0x000fea000b800000 */
[----:B------:R-:W-:-:S13]  /*5840*/  ELECT P6, URZ, PT ;  /* 0x00000000003f782f */ /* 0x000fda00038c0000 */
.L_x_168:
[----:B------:R-:W-:Y:S04]  /*5850*/  BSSY B0, `(.L_x_122) ;  /* 0x0000154000007945 */ /* 0x000fe80003800000 */
[----:B------:R-:W-:Y:S05]  /*5860*/  @!P6 BRA `(.L_x_123) ;  /* 0x000000140048e947 */ /* 0x000fea0003800000 */
[----:B------:R-:W-:-:S04]  /*5870*/  LOP3.LUT R18, R18, 0x2, RZ, 0xfc, !PT ;  /* 0x0000000212127812 */ /* 0x000fc800078efcff */
[----:B------:R-:W-:-:S13]  /*5880*/  ISETP.NE.AND P0, PT, R18, 0x3, PT ;  /* 0x000000031200780c */ /* 0x000fda0003f05270 */
[----:B------:R-:W-:Y:S05]  /*5890*/  @!P0 BRA `(.L_x_124) ;  /* 0x0000000000048947 */ /* 0x000fea0003800000 */
[----:B------:R-:W-:Y:S01]  /*58a0*/  BPT.TRAP 0x1 ;  /* 0x000000040000795c */ /* 0x000fe20000300000 */
.L_x_124:
[----:B------:R-:W0:Y:S01]  /*58b0*/  S2R R5, SR_CgaCtaId ;  /* 0x0000000000057919 */ /* 0x000e220000008800 */
[----:B------:R-:W-:Y:S02]  /*58c0*/  MOV R0, 0x400 ;  /* 0x0000040000007802 */ /* 0x000fe40000000f00 */
[----:B------:R-:W-:Y:S02]  /*58d0*/  SHF.L.U32 R2, R3, 0x1f, RZ ;  /* 0x0000001f03027819 */ /* 0x000fe400000006ff */
[----:B0-----:R-:W-:-:S05]  /*58e0*/  LEA R5, R5, R0, 0x18 ;  /* 0x0000000005057211 */ /* 0x001fca00078ec0ff */
[----:B------:R-:W-:-:S04]  /*58f0*/  VIADD R5, R5, 0x128 ;  /* 0x0000012805057836 */ /* 0x000fc80000000000 */
[C---:B------:R-:W-:Y:S02]  /*5900*/  IMAD R7, R8.reuse, 0x8, R5 ;  /* 0x0000000808077824 */ /* 0x040fe400078e0205 */
[----:B------:R-:W-:Y:S02]  /*5910*/  VIADD R8, R8, 0x1 ;  /* 0x0000000108087836 */ /* 0x000fe40000000000 */
[----:B------:R-:W0:Y:S03]  /*5920*/  SYNCS.PHASECHK.TRANS64.TRYWAIT P0, [R7+URZ], R2 ;  /* 0x00000002070075a7 */ /* 0x000e26000800017f */
[----:B------:R-:W-:-:S04]  /*5930*/  ISETP.NE.AND P1, PT, R8, 0x25, PT ;  /* 0x000000250800780c */ /* 0x000fc80003f25270 */
[----:B------:R-:W-:Y:S02]  /*5940*/  SEL R0, RZ, 0x1, P1 ;  /* 0x00000001ff007807 */ /* 0x000fe40000800000 */
[----:B------:R-:W-:Y:S02]  /*5950*/  SEL R8, R8, RZ, P1 ;  /* 0x000000ff08087207 */ /* 0x000fe40000800000 */
[----:B------:R-:W-:-:S03]  /*5960*/  LOP3.LUT R9, R3, R0, RZ, 0x3c, !PT ;  /* 0x0000000003097212 */ /* 0x000fc600078e3cff */
[----:B------:R-:W-:Y:S01]  /*5970*/  IMAD R6, R8, 0x8, R5 ;  /* 0x0000000808067824 */ /* 0x000fe200078e0205 */
[----:B------:R-:W-:Y:S01]  /*5980*/  SHF.L.U32 R3, R9, 0x1f, RZ ;  /* 0x0000001f09037819 */ /* 0x000fe200000006ff */
[----:B0-----:R-:W-:Y:S06]  /*5990*/  @!P0 BRA `(.L_x_125) ;  /* 0x0000001400808947 */ /* 0x001fec0003800000 */
.L_x_169:
[----:B------:R-:W1:Y:S01]  /*59a0*/  SYNCS.PHASECHK.TRANS64.TRYWAIT P0, [R6+URZ], R3 ;  /* 0x00000003060075a7 */ /* 0x000e62000800017f */
[----:B------:R-:W-:-:S05]  /*59b0*/  VIADD R0, R8, 0x1 ;  /* 0x0000000108007836 */ /* 0x000fca0000000000 */
[----:B------:R-:W-:-:S04]  /*59c0*/  ISETP.NE.AND P1, PT, R0, 0x25, PT ;  /* 0x000000250000780c */ /* 0x000fc80003f25270 */
[----:B0-----:R-:W-:Y:S02]  /*59d0*/  SEL R2, RZ, 0x1, P1 ;  /* 0x00000001ff027807 */ /* 0x001fe40000800000 */
[----:B------:R-:W-:Y:S02]  /*59e0*/  SEL R0, R0, RZ, P1 ;  /* 0x000000ff00007207 */ /* 0x000fe40000800000 */
[----:B------:R-:W-:-:S03]  /*59f0*/  LOP3.LUT R9, R9, R2, RZ, 0x3c, !PT ;  /* 0x0000000209097212 */ /* 0x000fc600078e3cff */
[----:B------:R-:W-:Y:S01]  /*5a00*/  IMAD R7, R0, 0x8, R5 ;  /* 0x0000000800077824 */ /* 0x000fe200078e0205 */
[----:B------:R-:W-:Y:S01]  /*5a10*/  SHF.L.U32 R4, R9, 0x1f, RZ ;  /* 0x0000001f09047819 */ /* 0x000fe200000006ff */
[----:B-1----:R-:W-:Y:S06]  /*5a20*/  @!P0 BRA `(.L_x_126) ;  /* 0x0000001400708947 */ /* 0x002fec0003800000 */
.L_x_170:
[----:B------:R-:W1:Y:S01]  /*5a30*/  SYNCS.PHASECHK.TRANS64.TRYWAIT P0, [R7+URZ], R4 ;  /* 0x00000004070075a7 */ /* 0x000e62000800017f */
[----:B------:R-:W-:-:S05]  /*5a40*/  VIADD R0, R0, 0x1 ;  /* 0x0000000100007836 */ /* 0x000fca0000000000 */
[----:B------:R-:W-:-:S04]  /*5a50*/  ISETP.NE.AND P1, PT, R0, 0x25, PT ;  /* 0x000000250000780c */ /* 0x000fc80003f25270 */
[----:B------:R-:W-:Y:S02]  /*5a60*/  SEL R2, RZ, 0x1, P1 ;  /* 0x00000001ff027807 */ /* 0x000fe40000800000 */
[----:B------:R-:W-:Y:S02]  /*5a70*/  SEL R0, R0, RZ, P1 ;  /* 0x000000ff00007207 */ /* 0x000fe40000800000 */
[----:B------:R-:W-:-:S03]  /*5a80*/  LOP3.LUT R9, R9, R2, RZ, 0x3c, !PT ;  /* 0x0000000209097212 */ /* 0x000fc600078e3cff */
[----:B0-----:R-:W-:Y:S01]  /*5a90*/  IMAD R6, R0, 0x8, R5 ;  /* 0x0000000800067824 */ /* 0x001fe200078e0205 */
[----:B------:R-:W-:Y:S01]  /*5aa0*/  SHF.L.U32 R3, R9, 0x1f, RZ ;  /* 0x0000001f09037819 */ /* 0x000fe200000006ff */
[----:B-1----:R-:W-:Y:S06]  /*5ab0*/  @!P0 BRA `(.L_x_127) ;  /* 0x0000001400608947 */ /* 0x002fec0003800000 */
.L_x_171:
        /* <DEDUP_REMOVED lines=9> */
.L_x_172:
        /* <DEDUP_REMOVED lines=9> */
.L_x_173:
        /* <DEDUP_REMOVED lines=9> */
.L_x_174:
        /* <DEDUP_REMOVED lines=9> */
.L_x_175:
        /* <DEDUP_REMOVED lines=9> */
.L_x_176:
        /* <DEDUP_REMOVED lines=9> */
.L_x_177:
        /* <DEDUP_REMOVED lines=9> */
.L_x_178:
        /* <DEDUP_REMOVED lines=9> */
.L_x_179:
        /* <DEDUP_REMOVED lines=9> */
.L_x_180:
        /* <DEDUP_REMOVED lines=9> */
.L_x_181:
        /* <DEDUP_REMOVED lines=9> */
.L_x_182:
        /* <DEDUP_REMOVED lines=9> */
.L_x_183:
        /* <DEDUP_REMOVED lines=9> */
.L_x_184:
        /* <DEDUP_REMOVED lines=9> */
.L_x_185:
        /* <DEDUP_REMOVED lines=9> */
.L_x_186:
        /* <DEDUP_REMOVED lines=9> */
.L_x_187:
        /* <DEDUP_REMOVED lines=9> */
.L_x_188:
        /* <DEDUP_REMOVED lines=9> */
.L_x_189:
        /* <DEDUP_REMOVED lines=9> */
.L_x_190:
        /* <DEDUP_REMOVED lines=9> */
.L_x_191:
        /* <DEDUP_REMOVED lines=9> */
.L_x_192:
        /* <DEDUP_REMOVED lines=9> */
.L_x_193:
        /* <DEDUP_REMOVED lines=9> */
.L_x_194:
        /* <DEDUP_REMOVED lines=9> */
.L_x_195:
        /* <DEDUP_REMOVED lines=9> */
.L_x_196:
        /* <DEDUP_REMOVED lines=9> */
.L_x_197:
        /* <DEDUP_REMOVED lines=9> */
.L_x_198:
        /* <DEDUP_REMOVED lines=9> */
.L_x_199:
        /* <DEDUP_REMOVED lines=9> */
.L_x_200:
        /* <DEDUP_REMOVED lines=9> */
.L_x_201:
        /* <DEDUP_REMOVED lines=9> */
.L_x_202:
        /* <DEDUP_REMOVED lines=9> */
.L_x_203:
[----:B------:R-:W1:Y:S01]  /*6cc0*/  SYNCS.PHASECHK.TRANS64.TRYWAIT P0, [R6+URZ], R3 ;  /* 0x00000003060075a7 */ /* 0x000e62000800017f */
[----:B------:R-:W-:-:S05]  /*6cd0*/  VIADD R0, R0, 0x1 ;  /* 0x0000000100007836 */ /* 0x000fca0000000000 */
[----:B------:R-:W-:-:S04]  /*6ce0*/  ISETP.NE.AND P1, PT, R0, 0x25, PT ;  /* 0x000000250000780c */ /* 0x000fc80003f25270 */
[----:B------:R-:W-:Y:S02]  /*6cf0*/  SEL R2, RZ, 0x1, P1 ;  /* 0x00000001ff027807 */ /* 0x000fe40000800000 */
[----:B------:R-:W-:Y:S02]  /*6d00*/  SEL R0, R0, RZ, P1 ;  /* 0x000000ff00007207 */ /* 0x000fe40000800000 */
[----:B------:R-:W-:Y:S01]  /*6d10*/  LOP3.LUT R2, R9, R2, RZ, 0x3c, !PT ;  /* 0x0000000209027212 */ /* 0x000fe200078e3cff */
[----:B-1----:R-:W-:Y:S06]  /*6d20*/  @!P0 BRA `(.L_x_160) ;  /* 0x0000000c00588947 */ /* 0x002fec0003800000 */
.L_x_204:
[----:B------:R-:W-:Y:S01]  /*6d30*/  IMAD R5, R0, 0x8, R5 ;  /* 0x0000000800057824 */ /* 0x000fe200078e0205 */
[----:B------:R-:W-:-:S07]  /*6d40*/  SHF.L.U32 R0, R2, 0x1f, RZ ;  /* 0x0000001f02007819 */ /* 0x000fce00000006ff */
.L_x_161:
[----:B--2---:R2:W3:Y:S02]  /*6d50*/  SYNCS.PHASECHK.TRANS64.TRYWAIT P0, [R5+URZ], R0 ;  /* 0x00000000050075a7 */ /* 0x0044e4000800017f */
[----:B---3--:R-:W-:Y:S05]  /*6d60*/  @!P0 NANOSLEEP.SYNCS 0x989680 ;  /* 0x009896800000895d */ /* 0x008fea0003900000 */
[----:B------:R-:W3:Y:S02]  /*6d70*/  @!P0 SYNCS.PHASECHK.TRANS64 P0, [R5+URZ], R0 ;  /* 0x00000000050085a7 */ /* 0x000ee4000800007f */
[----:B---3--:R-:W-:Y:S05]  /*6d80*/  @!P0 BRA `(.L_x_161) ;  /* 0xfffffffc00f08947 */ /* 0x008fea000383ffff */
.L_x_123:
[----:B------:R-:W-:Y:S05]  /*6d90*/  BSYNC B0 ;  /* 0x0000000000007941 */ /* 0x000fea0003800000 */
.L_x_122:
[----:B------:R-:W-:Y:S05]  /*6da0*/  EXIT ;  /* 0x000000000000794d */ /* 0x000fea0003800000 */
.L_x_22:
[----:B-1----:R1:W2:Y:S02]  /*6db0*/  SYNCS.PHASECHK.TRANS64.TRYWAIT P1, [R3+URZ], R0 ;  /* 0x00000000030075a7 */ /* 0x0022a4000802017f */
[----:B--2---:R-:W-:Y:S05]  /*6dc0*/  @!P1 NANOSLEEP.SYNCS 0x989680 ;  /* 0x009896800000995d */ /* 0x004fea0003900000 */
[----:B------:R-:W2:Y:S02]  /*6dd0*/  @!P1 SYNCS.PHASECHK.TRANS64 P1, [R3+URZ], R0 ;  /* 0x00000000030095a7 */ /* 0x000ea4000802007f */
[----:B--2---:R-:W-:Y:S05]  /*6de0*/  @!P1 BRA `(.L_x_22) ;  /* 0xfffffffc00f09947 */ /* 0x004fea000383ffff */
[----:B------:R-:W-:Y:S05]  /*6df0*/  BRA `(.L_x_21) ;  /* 0xffffffac00747947 */ /* 0x000fea000383ffff */
.L_x_27:
[----:B-1----:R1:W2:Y:S02]  /*6e00*/  SYNCS.PHASECHK.TRANS64.TRYWAIT P1, [R5+URZ], R4 ;  /* 0x00000004050075a7 */ /* 0x0022a4000802017f */
[----:B--2---:R-:W-:Y:S05]  /*6e10*/  @!P1 NANOSLEEP.SYNCS 0x989680 ;  /* 0x009896800000995d */ /* 0x004fea0003900000 */
[----:B------:R-:W2:Y:S02]  /*6e20*/  @!P1 SYNCS.PHASECHK.TRANS64 P1, [R5+URZ], R4 ;  /* 0x00000004050095a7 */ /* 0x000ea4000802007f */
[----:B--2---:R-:W-:Y:S05]  /*6e30*/  @!P1 BRA `(.L_x_27) ;  /* 0xfffffffc00f09947 */ /* 0x004fea000383ffff */
[----:B------:R-:W-:Y:S05]  /*6e40*/  BRA `(.L_x_26) ;  /* 0xffffffac00f47947 */ /* 0x000fea000383ffff */
.L_x_110:
[----:B------:R-:W-:Y:S01]  /*6e50*/  BSSY B1, `(.L_x_162) ;  /* 0x0000006000017945 */ /* 0x000fe20003800000 */
[----:B------:R-:W-:-:S07]  /*6e60*/  IMAD.MOV.U32 R15, RZ, RZ, -0x1 ;  /* 0xffffffffff0f7424 */ /* 0x000fce00078e00ff */
[----:B------:R-:W-:Y:S05]  /*6e70*/  WARPSYNC.COLLECTIVE R15, `(.L_x_163) ;  /* 0x000000000f0c7348 */ /* 0x000fea0003c00000 */
[----:B------:R-:W-:Y:S02]  /*6e80*/  ELECT P6, UR62, PT ;  /* 0x00000000003e782f */ /* 0x000fe400038c0000 */
[----:B------:R-:W-:Y:S01]  /*6e90*/  MOV R14, UR62 ;  /* 0x0000003e000e7c02 */ /* 0x000fe20008000f00 */
[----:B------:R-:W-:Y:S10]  /*6ea0*/  ENDCOLLECTIVE ;  /* 0x000000000000791b */ /* 0x000ff40003800000 */
.L_x_163:
[----:B------:R-:W-:Y:S05]  /*6eb0*/  BSYNC B1 ;  /* 0x0000000000017941 */ /* 0x000fea0003800000 */
.L_x_162:
[----:B------:R-:W-:Y:S05]  /*6ec0*/  BRA `(.L_x_164) ;  /* 0xffffffdc00947947 */ /* 0x000fea000383ffff */
.L_x_113:
[----:B-1----:R1:W2:Y:S02]  /*6ed0*/  SYNCS.PHASECHK.TRANS64.TRYWAIT P0, [R23+URZ+0x128], R14 ;  /* 0x0001280e170075a7 */ /* 0x0022a4000800017f */
[----:B--2---:R-:W-:Y:S05]  /*6ee0*/  @!P0 NANOSLEEP.SYNCS 0x989680 ;  /* 0x009896800000895d */ /* 0x004fea0003900000 */
[----:B------:R-:W2:Y:S02]  /*6ef0*/  @!P0 SYNCS.PHASECHK.TRANS64 P0, [R23+URZ+0x128], R14 ;  /* 0x0001280e170085a7 */ /* 0x000ea4000800007f */
[----:B--2---:R-:W-:Y:S05]  /*6f00*/  @!P0 BRA `(.L_x_113) ;  /* 0xfffffffc00f08947 */ /* 0x004fea000383ffff */
[----:B------:R-:W-:Y:S05]  /*6f10*/  BRA `(.L_x_165) ;  /* 0xffffffdc00cc7947 */ /* 0x000fea000383ffff */
.L_x_121:
[----:B------:R-:W-:Y:S01]  /*6f20*/  BSSY B0, `(.L_x_166) ;  /* 0x0000006000007945 */ /* 0x000fe20003800000 */
[----:B------:R-:W-:-:S07]  /*6f30*/  IMAD.MOV.U32 R15, RZ, RZ, -0x1 ;  /* 0xffffffffff0f7424 */ /* 0x000fce00078e00ff */
[----:B------:R-:W-:Y:S05]  /*6f40*/  WARPSYNC.COLLECTIVE R15, `(.L_x_167) ;  /* 0x000000000f0c7348 */ /* 0x000fea0003c00000 */
[----:B------:R-:W-:Y:S02]  /*6f50*/  ELECT P6, UR62, PT ;  /* 0x00000000003e782f */ /* 0x000fe400038c0000 */
[----:B------:R-:W-:Y:S01]  /*6f60*/  MOV R14, UR62 ;  /* 0x0000003e000e7c02 */ /* 0x000fe20008000f00 */
[----:B------:R-:W-:Y:S10]  /*6f70*/  ENDCOLLECTIVE ;  /* 0x000000000000791b */ /* 0x000ff40003800000 */
.L_x_167:
[----:B------:R-:W-:Y:S05]  /*6f80*/  BSYNC B0 ;  /* 0x0000000000007941 */ /* 0x000fea0003800000 */
.L_x_166:
[----:B------:R-:W-:Y:S05]  /*6f90*/  BRA `(.L_x_168) ;  /* 0xffffffe8002c7947 */ /* 0x000fea000383ffff */
.L_x_125:
[----:B0-----:R0:W1:Y:S02]  /*6fa0*/  SYNCS.PHASECHK.TRANS64.TRYWAIT P0, [R7+URZ], R2 ;  /* 0x00000002070075a7 */ /* 0x001064000800017f */
[----:B-1----:R-:W-:Y:S05]  /*6fb0*/  @!P0 NANOSLEEP.SYNCS 0x989680 ;  /* 0x009896800000895d */ /* 0x002fea0003900000 */
[----:B------:R-:W1:Y:S02]  /*6fc0*/  @!P0 SYNCS.PHASECHK.TRANS64 P0, [R7+URZ], R2 ;  /* 0x00000002070085a7 */ /* 0x000e64000800007f */
[----:B-1----:R-:W-:Y:S05]  /*6fd0*/  @!P0 BRA `(.L_x_125) ;  /* 0xfffffffc00f08947 */ /* 0x002fea000383ffff */
[----:B------:R-:W-:Y:S05]  /*6fe0*/  BRA `(.L_x_169) ;  /* 0xffffffe8006c7947 */ /* 0x000fea000383ffff */
.L_x_126:
[----:B0-----:R0:W1:Y:S02]  /*6ff0*/  SYNCS.PHASECHK.TRANS64.TRYWAIT P0, [R6+URZ], R3 ;  /* 0x00000003060075a7 */ /* 0x001064000800017f */
[----:B-1----:R-:W-:Y:S05]  /*7000*/  @!P0 NANOSLEEP.SYNCS 0x989680 ;  /* 0x009896800000895d */ /* 0x002fea0003900000 */
[----:B------:R-:W1:Y:S02]  /*7010*/  @!P0 SYNCS.PHASECHK.TRANS64 P0, [R6+URZ], R3 ;  /* 0x00000003060085a7 */ /* 0x000e64000800007f */
[----:B-1----:R-:W-:Y:S05]  /*7020*/  @!P0 BRA `(.L_x_126) ;  /* 0xfffffffc00f08947 */ /* 0x002fea000383ffff */
[----:B------:R-:W-:Y:S05]  /*7030*/  BRA `(.L_x_170) ;  /* 0xffffffe8007c7947 */ /* 0x000fea000383ffff */
.L_x_127:
[----:B0-----:R0:W1:Y:S02]  /*7040*/  SYNCS.PHASECHK.TRANS64.TRYWAIT P0, [R7+URZ], R4 ;  /* 0x00000004070075a7 */ /* 0x001064000800017f */
[----:B-1----:R-:W-:Y:S05]  /*7050*/  @!P0 NANOSLEEP.SYNCS 0x989680 ;  /* 0x009896800000895d */ /* 0x002fea0003900000 */
[----:B------:R-:W1:Y:S02]  /*7060*/  @!P0 SYNCS.PHASECHK.TRANS64 P0, [R7+URZ], R4 ;  /* 0x00000004070085a7 */ /* 0x000e64000800007f */
[----:B-1----:R-:W-:Y:S05]  /*7070*/  @!P0 BRA `(.L_x_127) ;  /* 0xfffffffc00f08947 */ /* 0x002fea000383ffff */
[----:B------:R-:W-:Y:S05]  /*7080*/  BRA `(.L_x_171) ;  /* 0xffffffe8008c7947 */ /* 0x000fea000383ffff */
.L_x_128:
[----:B0-----:R0:W1:Y:S02]  /*7090*/  SYNCS.PHASECHK.TRANS64.TRYWAIT P0, [R6+URZ], R3 ;  /* 0x00000003060075a7 */ /* 0x001064000800017f */
[----:B-1----:R-:W-:Y:S05]  /*70a0*/  @!P0 NANOSLEEP.SYNCS 0x989680 ;  /* 0x009896800000895d */ /* 0x002fea0003900000 */
[----:B------:R-:W1:Y:S02]  /*70b0*/  @!P0 SYNCS.PHASECHK.TRANS64 P0, [R6+URZ], R3 ;  /* 0x00000003060085a7 */ /* 0x000e64000800007f */
[----:B-1----:R-:W-:Y:S05]  /*70c0*/  @!P0 BRA `(.L_x_128) ;  /* 0xfffffffc00f08947 */ /* 0x002fea000383ffff */
[----:B------:R-:W-:Y:S05]  /*70d0*/  BRA `(.L_x_172) ;  /* 0xffffffe8009c7947 */ /* 0x000fea000383ffff */
.L_x_129:
[----:B0-----:R0:W1:Y:S02]  /*70e0*/  SYNCS.PHASECHK.TRANS64.TRYWAIT P0, [R7+URZ], R4 ;  /* 0x00000004070075a7 */ /* 0x001064000800017f */
[----:B-1----:R-:W-:Y:S05]  /*70f0*/  @!P0 NANOSLEEP.SYNCS 0x989680 ;  /* 0x009896800000895d */ /* 0x002fea0003900000 */
[----:B------:R-:W1:Y:S02]  /*7100*/  @!P0 SYNCS.PHASECHK.TRANS64 P0, [R7+URZ], R4 ;  /* 0x00000004070085a7 */ /* 0x000e64000800007f */
[----:B-1----:R-:W-:Y:S05]  /*7110*/  @!P0 BRA `(.L_x_129) ;  /* 0xfffffffc00f08947 */ /* 0x002fea000383ffff */
[----:B------:R-:W-:Y:S05]  /*7120*/  BRA `(.L_x_173) ;  /* 0xffffffe800ac7947 */ /* 0x000fea000383ffff */
.L_x_130:
[----:B0-----:R0:W1:Y:S02]  /*7130*/  SYNCS.PHASECHK.TRANS64.TRYWAIT P0, [R6+URZ], R3 ;  /* 0x00000003060075a7 */ /* 0x001064000800017f */
[----:B-1----:R-:W-:Y:S05]  /*7140*/  @!P0 NANOSLEEP.SYNCS 0x989680 ;  /* 0x009896800000895d */ /* 0x002fea0003900000 */
[----:B------:R-:W1:Y:S02]  /*7150*/  @!P0 SYNCS.PHASECHK.TRANS64 P0, [R6+URZ], R3 ;  /* 0x00000003060085a7 */ /* 0x000e64000800007f */
[----:B-1----:R-:W-:Y:S05]  /*7160*/  @!P0 BRA `(.L_x_130) ;  /* 0xfffffffc00f08947 */ /* 0x002fea000383ffff */
[----:B------:R-:W-:Y:S05]  /*7170*/  BRA `(.L_x_174) ;  /* 0xffffffe800bc7947 */ /* 0x000fea000383ffff */
.L_x_131:
[----:B0-----:R0:W1:Y:S02]  /*7180*/  SYNCS.PHASECHK.TRANS64.TRYWAIT P0, [R7+URZ], R4 ;  /* 0x00000004070075a7 */ /* 0x001064000800017f */
[----:B-1----:R-:W-:Y:S05]  /*7190*/  @!P0 NANOSLEEP.SYNCS 0x989680 ;  /* 0x009896800000895d */ /* 0x002fea0003900000 */
[----:B------:R-:W1:Y:S02]  /*71a0*/  @!P0 SYNCS.PHASECHK.TRANS64 P0, [R7+URZ], R4 ;  /* 0x00000004070085a7 */ /* 0x000e64000800007f */
[----:B-1----:R-:W-:Y:S05]  /*71b0*/  @!P0 BRA `(.L_x_131) ;  /* 0xfffffffc00f08947 */ /* 0x002fea000383ffff */
[----:B------:R-:W-:Y:S05]  /*71c0*/  BRA `(.L_x_175) ;  /* 0xffffffe800cc7947 */ /* 0x000fea000383ffff */
.L_x_132:
[----:B0-----:R0:W1:Y:S02]  /*71d0*/  SYNCS.PHASECHK.TRANS64.TRYWAIT P0, [R6+URZ], R3 ;  /* 0x00000003060075a7 */ /* 0x001064000800017f */
[----:B-1----:R-:W-:Y:S05]  /*71e0*/  @!P0 NANOSLEEP.SYNCS 0x989680 ;  /* 0x009896800000895d */ /* 0x002fea0003900000 */
[----:B------:R-:W1:Y:S02]  /*71f0*/  @!P0 SYNCS.PHASECHK.TRANS64 P0, [R6+URZ], R3 ;  /* 0x00000003060085a7 */ /* 0x000e64000800007f */
[----:B-1----:R-:W-:Y:S05]  /*7200*/  @!P0 BRA `(.L_x_132) ;  /* 0xfffffffc00f08947 */ /* 0x002fea000383ffff */
[----:B------:R-:W-:Y:S05]  /*7210*/  BRA `(.L_x_176) ;  /* 0xffffffe800dc7947 */ /* 0x000fea000383ffff */
.L_x_133:
[----:B0-----:R0:W1:Y:S02]  /*7220*/  SYNCS.PHASECHK.TRANS64.TRYWAIT P0, [R7+URZ], R4 ;  /* 0x00000004070075a7 */ /* 0x001064000800017f */
[----:B-1----:R-:W-:Y:S05]  /*7230*/  @!P0 NANOSLEEP.SYNCS 0x989680 ;  /* 0x009896800000895d */ /* 0x002fea0003900000 */
[----:B------:R-:W1:Y:S02]  /*7240*/  @!P0 SYNCS.PHASECHK.TRANS64 P0, [R7+URZ], R4 ;  /* 0x00000004070085a7 */ /* 0x000e64000800007f */
[----:B-1----:R-:W-:Y:S05]  /*7250*/  @!P0 BRA `(.L_x_133) ;  /* 0xfffffffc00f08947 */ /* 0x002fea000383ffff */
[----:B------:R-:W-:Y:S05]  /*7260*/  BRA `(.L_x_177) ;  /* 0xffffffe800ec7947 */ /* 0x000fea000383ffff */
.L_x_134:
[----:B0-----:R0:W1:Y:S02]  /*7270*/  SYNCS.PHASECHK.TRANS64.TRYWAIT P0, [R6+URZ], R3 ;  /* 0x00000003060075a7 */ /* 0x001064000800017f */
[----:B-1----:R-:W-:Y:S05]  /*7280*/  @!P0 NANOSLEEP.SYNCS 0x989680 ;  /* 0x009896800000895d */ /* 0x002fea0003900000 */
[----:B------:R-:W1:Y:S02]  /*7290*/  @!P0 SYNCS.PHASECHK.TRANS64 P0, [R6+URZ], R3 ;  /* 0x00000003060085a7 */ /* 0x000e64000800007f */
[----:B-1----:R-:W-:Y:S05]  /*72a0*/  @!P0 BRA `(.L_x_134) ;  /* 0xfffffffc00f08947 */ /* 0x002fea000383ffff */
[----:B------:R-:W-:Y:S05]  /*72b0*/  BRA `(.L_x_178) ;  /* 0xffffffe800fc7947 */ /* 0x000fea000383ffff */
.L_x_135:
[----:B0-----:R0:W1:Y:S02]  /*72c0*/  SYNCS.PHASECHK.TRANS64.TRYWAIT P0, [R7+URZ], R4 ;  /* 0x00000004070075a7 */ /* 0x001064000800017f */
[----:B-1----:R-:W-:Y:S05]  /*72d0*/  @!P0 NANOSLEEP.SYNCS 0x989680 ;  /* 0x009896800000895d */ /* 0x002fea0003900000 */
[----:B------:R-:W1:Y:S02]  /*72e0*/  @!P0 SYNCS.PHASECHK.TRANS64 P0, [R7+URZ], R4 ;  /* 0x00000004070085a7 */ /* 0x000e64000800007f */
[----:B-1----:R-:W-:Y:S05]  /*72f0*/  @!P0 BRA `(.L_x_135) ;  /* 0xfffffffc00f08947 */ /* 0x002fea000383ffff */
[----:B------:R-:W-:Y:S05]  /*7300*/  BRA `(.L_x_179) ;  /* 0xffffffec000c7947 */ /* 0x000fea000383ffff */
.L_x_136:
[----:B0-----:R0:W1:Y:S02]  /*7310*/  SYNCS.PHASECHK.TRANS64.TRYWAIT P0, [R6+URZ], R3 ;  /* 0x00000003060075a7 */ /* 0x001064000800017f */
[----:B-1----:R-:W-:Y:S05]  /*7320*/  @!P0 NANOSLEEP.SYNCS 0x989680 ;  /* 0x009896800000895d */ /* 0x002fea0003900000 */
[----:B------:R-:W1:Y:S02]  /*7330*/  @!P0 SYNCS.PHASECHK.TRANS64 P0, [R6+URZ], R3 ;  /* 0x00000003060085a7 */ /* 0x000e64000800007f */
[----:B-1----:R-:W-:Y:S05]  /*7340*/  @!P0 BRA `(.L_x_136) ;  /* 0xfffffffc00f08947 */ /* 0x002fea000383ffff */
[----:B------:R-:W-:Y:S05]  /*7350*/  BRA `(.L_x_180) ;  /* 0xffffffec001c7947 */ /* 0x000fea000383ffff */
.L_x_137:
[----:B0-----:R0:W1:Y:S02]  /*7360*/  SYNCS.PHASECHK.TRANS64.TRYWAIT P0, [R7+URZ], R4 ;  /* 0x00000004070075a7 */ /* 0x001064000800017f */
[----:B-1----:R-:W-:Y:S05]  /*7370*/  @!P0 NANOSLEEP.SYNCS 0x989680 ;  /* 0x009896800000895d */ /* 0x002fea0003900000 */
[----:B------:R-:W1:Y:S02]  /*7380*/  @!P0 SYNCS.PHASECHK.TRANS64 P0, [R7+URZ], R4 ;  /* 0x00000004070085a7 */ /* 0x000e64000800007f */
[----:B-1----:R-:W-:Y:S05]  /*7390*/  @!P0 BRA `(.L_x_137) ;  /* 0xfffffffc00f08947 */ /* 0x002fea000383ffff */
[----:B------:R-:W-:Y:S05]  /*73a0*/  BRA `(.L_x_181) ;  /* 0xffffffec002c7947 */ /* 0x000fea000383ffff */
.L_x_138:
[----:B0-----:R0:W1:Y:S02]  /*73b0*/  SYNCS.PHASECHK.TRANS64.TRYWAIT P0, [R6+URZ], R3 ;  /* 0x00000003060075a7 */ /* 0x001064000800017f */
[----:B-1----:R-:W-:Y:S05]  /*73c0*/  @!P0 NANOSLEEP.SYNCS 0x989680 ;  /* 0x009896800000895d */ /* 0x002fea0003900000 */
[----:B------:R-:W1:Y:S02]  /*73d0*/  @!P0 SYNCS.PHASECHK.TRANS64 P0, [R6+URZ], R3 ;  /* 0x00000003060085a7 */ /* 0x000e64000800007f */
[----:B-1----:R-:W-:Y:S05]  /*73e0*/  @!P0 BRA `(.L_x_138) ;  /* 0xfffffffc00f08947 */ /* 0x002fea000383ffff */
[----:B------:R-:W-:Y:S05]  /*73f0*/  BRA `(.L_x_182) ;  /* 0xffffffec003c7947 */ /* 0x000fea000383ffff */
.L_x_139:
[----:B0-----:R0:W1:Y:S02]  /*7400*/  SYNCS.PHASECHK.TRANS64.TRYWAIT P0, [R7+URZ], R4 ;  /* 0x00000004070075a7 */ /* 0x001064000800017f */
[----:B-1----:R-:W-:Y:S05]  /*7410*/  @!P0 NANOSLEEP.SYNCS 0x989680 ;  /* 0x009896800000895d */ /* 0x002fea0003900000 */
[----:B------:R-:W1:Y:S02]  /*7420*/  @!P0 SYNCS.PHASECHK.TRANS64 P0, [R7+URZ], R4 ;  /* 0x00000004070085a7 */ /* 0x000e64000800007f */
[----:B-1----:R-:W-:Y:S05]  /*7430*/  @!P0 BRA `(.L_x_139) ;  /* 0xfffffffc00f08947 */ /* 0x002fea000383ffff */
[----:B------:R-:W-:Y:S05]  /*7440*/  BRA `(.L_x_183) ;  /* 0xffffffec004c7947 */ /* 0x000fea000383ffff */
.L_x_140:
[----:B0-----:R0:W1:Y:S02]  /*7450*/  SYNCS.PHASECHK.TRANS64.TRYWAIT P0, [R6+URZ], R3 ;  /* 0x00000003060075a7 */ /* 0x001064000800017f */
[----:B-1----:R-:W-:Y:S05]  /*7460*/  @!P0 NANOSLEEP.SYNCS 0x989680 ;  /* 0x009896800000895d */ /* 0x002fea0003900000 */
[----:B------:R-:W1:Y:S02]  /*7470*/  @!P0 SYNCS.PHASECHK.TRANS64 P0, [R6+URZ], R3 ;  /* 0x00000003060085a7 */ /* 0x000e64000800007f */
[----:B-1----:R-:W-:Y:S05]  /*7480*/  @!P0 BRA `(.L_x_140) ;  /* 0xfffffffc00f08947 */ /* 0x002fea000383ffff */
[----:B------:R-:W-:Y:S05]  /*7490*/  BRA `(.L_x_184) ;  /* 0xffffffec005c7947 */ /* 0x000fea000383ffff */
.L_x_141:
[----:B0-----:R0:W1:Y:S02]  /*74a0*/  SYNCS.PHASECHK.TRANS64.TRYWAIT P0, [R7+URZ], R4 ;  /* 0x00000004070075a7 */ /* 0x001064000800017f */
[----:B-1----:R-:W-:Y:S05]  /*74b0*/  @!P0 NANOSLEEP.SYNCS 0x989680 ;  /* 0x009896800000895d */ /* 0x002fea0003900000 */
[----:B------:R-:W1:Y:S02]  /*74c0*/  @!P0 SYNCS.PHASECHK.TRANS64 P0, [R7+URZ], R4 ;  /* 0x00000004070085a7 */ /* 0x000e64000800007f */
[----:B-1----:R-:W-:Y:S05]  /*74d0*/  @!P0 BRA `(.L_x_141) ;  /* 0xfffffffc00f08947 */ /* 0x002fea000383ffff */
[----:B------:R-:W-:Y:S05]  /*74e0*/  BRA `(.L_x_185) ;  /* 0xffffffec006c7947 */ /* 0x000fea000383ffff */
.L_x_142:
[----:B0-----:R0:W1:Y:S02]  /*74f0*/  SYNCS.PHASECHK.TRANS64.TRYWAIT P0, [R6+URZ], R3 ;  /* 0x00000003060075a7 */ /* 0x001064000800017f */
[----:B-1----:R-:W-:Y:S05]  /*7500*/  @!P0 NANOSLEEP.SYNCS 0x989680 ;  /* 0x009896800000895d */ /* 0x002fea0003900000 */
[----:B------:R-:W1:Y:S02]  /*7510*/  @!P0 SYNCS.PHASECHK.TRANS64 P0, [R6+URZ], R3 ;  /* 0x00000003060085a7 */ /* 0x000e64000800007f */
[----:B-1----:R-:W-:Y:S05]  /*7520*/  @!P0 BRA `(.L_x_142) ;  /* 0xfffffffc00f08947 */ /* 0x002fea000383ffff */
[----:B------:R-:W-:Y:S05]  /*7530*/  BRA `(.L_x_186) ;  /* 0xffffffec007c7947 */ /* 0x000fea000383ffff */
.L_x_143:
[----:B0-----:R0:W1:Y:S02]  /*7540*/  SYNCS.PHASECHK.TRANS64.TRYWAIT P0, [R7+URZ], R4 ;  /* 0x00000004070075a7 */ /* 0x001064000800017f */
[----:B-1----:R-:W-:Y:S05]  /*7550*/  @!P0 NANOSLEEP.SYNCS 0x989680 ;  /* 0x009896800000895d */ /* 0x002fea0003900000 */
[----:B------:R-:W1:Y:S02]  /*7560*/  @!P0 SYNCS.PHASECHK.TRANS64 P0, [R7+URZ], R4 ;  /* 0x00000004070085a7 */ /* 0x000e64000800007f */
[----:B-1----:R-:W-:Y:S05]  /*7570*/  @!P0 BRA `(.L_x_143) ;  /* 0xfffffffc00f08947 */ /* 0x002fea000383ffff */
[----:B------:R-:W-:Y:S05]  /*7580*/  BRA `(.L_x_187) ;  /* 0xffffffec008c7947 */ /* 0x000fea000383ffff */
.L_x_144:
[----:B0-----:R0:W1:Y:S02]  /*7590*/  SYNCS.PHASECHK.TRANS64.TRYWAIT P0, [R6+URZ], R3 ;  /* 0x00000003060075a7 */ /* 0x001064000800017f */
[----:B-1----:R-:W-:Y:S05]  /*75a0*/  @!P0 NANOSLEEP.SYNCS 0x989680 ;  /* 0x009896800000895d */ /* 0x002fea0003900000 */
[----:B------:R-:W1:Y:S02]  /*75b0*/  @!P0 SYNCS.PHASECHK.TRANS64 P0, [R6+URZ], R3 ;  /* 0x00000003060085a7 */ /* 0x000e64000800007f */
[----:B-1----:R-:W-:Y:S05]  /*75c0*/  @!P0 BRA `(.L_x_144) ;  /* 0xfffffffc00f08947 */ /* 0x002fea000383ffff */
[----:B------:R-:W-:Y:S05]  /*75d0*/  BRA `(.L_x_188) ;  /* 0xffffffec009c7947 */ /* 0x000fea000383ffff */
.L_x_145:
[----:B0-----:R0:W1:Y:S02]  /*75e0*/  SYNCS.PHASECHK.TRANS64.TRYWAIT P0, [R7+URZ], R4 ;  /* 0x00000004070075a7 */ /* 0x001064000800017f */
[----:B-1----:R-:W-:Y:S05]  /*75f0*/  @!P0 NANOSLEEP.SYNCS 0x989680 ;  /* 0x009896800000895d */ /* 0x002fea0003900000 */
[----:B------:R-:W1:Y:S02]  /*7600*/  @!P0 SYNCS.PHASECHK.TRANS64 P0, [R7+URZ], R4 ;  /* 0x00000004070085a7 */ /* 0x000e64000800007f */
[----:B-1----:R-:W-:Y:S05]  /*7610*/  @!P0 BRA `(.L_x_145) ;  /* 0xfffffffc00f08947 */ /* 0x002fea000383ffff */
[----:B------:R-:W-:Y:S05]  /*7620*/  BRA `(.L_x_189) ;  /* 0xffffffec00ac7947 */ /* 0x000fea000383ffff */
.L_x_146:
[----:B0-----:R0:W1:Y:S02]  /*7630*/  SYNCS.PHASECHK.TRANS64.TRYWAIT P0, [R6+URZ], R3 ;  /* 0x00000003060075a7 */ /* 0x001064000800017f */
[----:B-1----:R-:W-:Y:S05]  /*7640*/  @!P0 NANOSLEEP.SYNCS 0x989680 ;  /* 0x009896800000895d */ /* 0x002fea0003900000 */
[----:B------:R-:W1:Y:S02]  /*7650*/  @!P0 SYNCS.PHASECHK.TRANS64 P0, [R6+URZ], R3 ;  /* 0x00000003060085a7 */ /* 0x000e64000800007f */
[----:B-1----:R-:W-:Y:S05]  /*7660*/  @!P0 BRA `(.L_x_146) ;  /* 0xfffffffc00f08947 */ /* 0x002fea000383ffff */
[----:B------:R-:W-:Y:S05]  /*7670*/  BRA `(.L_x_190) ;  /* 0xffffffec00bc7947 */ /* 0x000fea000383ffff */
.L_x_147:
[----:B0-----:R0:W1:Y:S02]  /*7680*/  SYNCS.PHASECHK.TRANS64.TRYWAIT P0, [R7+URZ], R4 ;  /* 0x00000004070075a7 */ /* 0x001064000800017f */
[----:B-1----:R-:W-:Y:S05]  /*7690*/  @!P0 NANOSLEEP.SYNCS 0x989680 ;  /* 0x009896800000895d */ /* 0x002fea0003900000 */
[----:B------:R-:W1:Y:S02]  /*76a0*/  @!P0 SYNCS.PHASECHK.TRANS64 P0, [R7+URZ], R4 ;  /* 0x00000004070085a7 */ /* 0x000e64000800007f */
[----:B-1----:R-:W-:Y:S05]  /*76b0*/  @!P0 BRA `(.L_x_147) ;  /* 0xfffffffc00f08947 */ /* 0x002fea000383ffff */
[----:B------:R-:W-:Y:S05]  /*76c0*/  BRA `(.L_x_191) ;  /* 0xffffffec00cc7947 */ /* 0x000fea000383ffff */
.L_x_148:
[----:B0-----:R0:W1:Y:S02]  /*76d0*/  SYNCS.PHASECHK.TRANS64.TRYWAIT P0, [R6+URZ], R3 ;  /* 0x00000003060075a7 */ /* 0x001064000800017f */
[----:B-1----:R-:W-:Y:S05]  /*76e0*/  @!P0 NANOSLEEP.SYNCS 0x989680 ;  /* 0x009896800000895d */ /* 0x002fea0003900000 */
[----:B------:R-:W1:Y:S02]  /*76f0*/  @!P0 SYNCS.PHASECHK.TRANS64 P0, [R6+URZ], R3 ;  /* 0x00000003060085a7 */ /* 0x000e64000800007f */
[----:B-1----:R-:W-:Y:S05]  /*7700*/  @!P0 BRA `(.L_x_148) ;  /* 0xfffffffc00f08947 */ /* 0x002fea000383ffff */
[----:B------:R-:W-:Y:S05]  /*7710*/  BRA `(.L_x_192) ;  /* 0xffffffec00dc7947 */ /* 0x000fea000383ffff */
.L_x_149:
[----:B0-----:R0:W1:Y:S02]  /*7720*/  SYNCS.PHASECHK.TRANS64.TRYWAIT P0, [R7+URZ], R4 ;  /* 0x00000004070075a7 */ /* 0x001064000800017f */
[----:B-1----:R-:W-:Y:S05]  /*7730*/  @!P0 NANOSLEEP.SYNCS 0x989680 ;  /* 0x009896800000895d */ /* 0x002fea0003900000 */
[----:B------:R-:W1:Y:S02]  /*7740*/  @!P0 SYNCS.PHASECHK.TRANS64 P0, [R7+URZ], R4 ;  /* 0x00000004070085a7 */ /* 0x000e64000800007f */
[----:B-1----:R-:W-:Y:S05]  /*7750*/  @!P0 BRA `(.L_x_149) ;  /* 0xfffffffc00f08947 */ /* 0x002fea000383ffff */
[----:B------:R-:W-:Y:S05]  /*7760*/  BRA `(.L_x_193) ;  /* 0xffffffec00ec7947 */ /* 0x000fea000383ffff */
.L_x_150:
[----:B0-----:R0:W1:Y:S02]  /*7770*/  SYNCS.PHASECHK.TRANS64.TRYWAIT P0, [R6+URZ], R3 ;  /* 0x00000003060075a7 */ /* 0x001064000800017f */
[----:B-1----:R-:W-:Y:S05]  /*7780*/  @!P0 NANOSLEEP.SYNCS 0x989680 ;  /* 0x009896800000895d */ /* 0x002fea0003900000 */
[----:B------:R-:W1:Y:S02]  /*7790*/  @!P0 SYNCS.PHASECHK.TRANS64 P0, [R6+URZ], R3 ;  /* 0x00000003060085a7 */ /* 0x000e64000800007f */
[----:B-1----:R-:W-:Y:S05]  /*77a0*/  @!P0 BRA `(.L_x_150) ;  /* 0xfffffffc00f08947 */ /* 0x002fea000383ffff */
[----:B------:R-:W-:Y:S05]  /*77b0*/  BRA `(.L_x_194) ;  /* 0xffffffec00fc7947 */ /* 0x000fea000383ffff */
.L_x_151:
[----:B0-----:R0:W1:Y:S02]  /*77c0*/  SYNCS.PHASECHK.TRANS64.TRYWAIT P0, [R7+URZ], R4 ;  /* 0x00000004070075a7 */ /* 0x001064000800017f */
[----:B-1----:R-:W-:Y:S05]  /*77d0*/  @!P0 NANOSLEEP.SYNCS 0x989680 ;  /* 0x009896800000895d */ /* 0x002fea0003900000 */
[----:B------:R-:W1:Y:S02]  /*77e0*/  @!P0 SYNCS.PHASECHK.TRANS64 P0, [R7+URZ], R4 ;  /* 0x00000004070085a7 */ /* 0x000e64000800007f */
[----:B-1----:R-:W-:Y:S05]  /*77f0*/  @!P0 BRA `(.L_x_151) ;  /* 0xfffffffc00f08947 */ /* 0x002fea000383ffff */
[----:B------:R-:W-:Y:S05]  /*7800*/  BRA `(.L_x_195) ;  /* 0xfffffff0000c7947 */ /* 0x000fea000383ffff */
.L_x_152:
[----:B0-----:R0:W1:Y:S02]  /*7810*/  SYNCS.PHASECHK.TRANS64.TRYWAIT P0, [R6+URZ], R3 ;  /* 0x00000003060075a7 */ /* 0x001064000800017f */
[----:B-1----:R-:W-:Y:S05]  /*7820*/  @!P0 NANOSLEEP.SYNCS 0x989680 ;  /* 0x009896800000895d */ /* 0x002fea0003900000 */
[----:B------:R-:W1:Y:S02]  /*7830*/  @!P0 SYNCS.PHASECHK.TRANS64 P0, [R6+URZ], R3 ;  /* 0x00000003060085a7 */ /* 0x000e64000800007f */
[----:B-1----:R-:W-:Y:S05]  /*7840*/  @!P0 BRA `(.L_x_152) ;  /* 0xfffffffc00f08947 */ /* 0x002fea000383ffff */
[----:B------:R-:W-:Y:S05]  /*7850*/  BRA `(.L_x_196) ;  /* 0xfffffff0001c7947 */ /* 0x000fea000383ffff */
.L_x_153:
[----:B0-----:R0:W1:Y:S02]  /*7860*/  SYNCS.PHASECHK.TRANS64.TRYWAIT P0, [R7+URZ], R4 ;  /* 0x00000004070075a7 */ /* 0x001064000800017f */
[----:B-1----:R-:W-:Y:S05]  /*7870*/  @!P0 NANOSLEEP.SYNCS 0x989680 ;  /* 0x009896800000895d */ /* 0x002fea0003900000 */
[----:B------:R-:W1:Y:S02]  /*7880*/  @!P0 SYNCS.PHASECHK.TRANS64 P0, [R7+URZ], R4 ;  /* 0x00000004070085a7 */ /* 0x000e64000800007f */
[----:B-1----:R-:W-:Y:S05]  /*7890*/  @!P0 BRA `(.L_x_153) ;  /* 0xfffffffc00f08947 */ /* 0x002fea000383ffff */
[----:B------:R-:W-:Y:S05]  /*78a0*/  BRA `(.L_x_197) ;  /* 0xfffffff0002c7947 */ /* 0x000fea000383ffff */
.L_x_154:
[----:B0-----:R0:W1:Y:S02]  /*78b0*/  SYNCS.PHASECHK.TRANS64.TRYWAIT P0, [R6+URZ], R3 ;  /* 0x00000003060075a7 */ /* 0x001064000800017f */
[----:B-1----:R-:W-:Y:S05]  /*78c0*/  @!P0 NANOSLEEP.SYNCS 0x989680 ;  /* 0x009896800000895d */ /* 0x002fea0003900000 */
[----:B------:R-:W1:Y:S02]  /*78d0*/  @!P0 SYNCS.PHASECHK.TRANS64 P0, [R6+URZ], R3 ;  /* 0x00000003060085a7 */ /* 0x000e64000800007f */
[----:B-1----:R-:W-:Y:S05]  /*78e0*/  @!P0 BRA `(.L_x_154) ;  /* 0xfffffffc00f08947 */ /* 0x002fea000383ffff */
[----:B------:R-:W-:Y:S05]  /*78f0*/  BRA `(.L_x_198) ;  /* 0xfffffff0003c7947 */ /* 0x000fea000383ffff */
.L_x_155:
[----:B0-----:R0:W1:Y:S02]  /*7900*/  SYNCS.PHASECHK.TRANS64.TRYWAIT P0, [R7+URZ], R4 ;  /* 0x00000004070075a7 */ /* 0x001064000800017f */
[----:B-1----:R-:W-:Y:S05]  /*7910*/  @!P0 NANOSLEEP.SYNCS 0x989680 ;  /* 0x009896800000895d */ /* 0x002fea0003900000 */
[----:B------:R-:W1:Y:S02]  /*7920*/  @!P0 SYNCS.PHASECHK.TRANS64 P0, [R7+URZ], R4 ;  /* 0x00000004070085a7 */ /* 0x000e64000800007f */
[----:B-1----:R-:W-:Y:S05]  /*7930*/  @!P0 BRA `(.L_x_155) ;  /* 0xfffffffc00f08947 */ /* 0x002fea000383ffff */
[----:B------:R-:W-:Y:S05]  /*7940*/  BRA `(.L_x_199) ;  /* 0xfffffff0004c7947 */ /* 0x000fea000383ffff */
.L_x_156:
[----:B0-----:R0:W1:Y:S02]  /*7950*/  SYNCS.PHASECHK.TRANS64.TRYWAIT P0, [R6+URZ], R3 ;  /* 0x00000003060075a7 */ /* 0x001064000800017f */
[----:B-1----:R-:W-:Y:S05]  /*7960*/  @!P0 NANOSLEEP.SYNCS 0x989680 ;  /* 0x009896800000895d */ /* 0x002fea0003900000 */
[----:B------:R-:W1:Y:S02]  /*7970*/  @!P0 SYNCS.PHASECHK.TRANS64 P0, [R6+URZ], R3 ;  /* 0x00000003060085a7 */ /* 0x000e64000800007f */
[----:B-1----:R-:W-:Y:S05]  /*7980*/  @!P0 BRA `(.L_x_156) ;  /* 0xfffffffc00f08947 */ /* 0x002fea000383ffff */
[----:B------:R-:W-:Y:S05]  /*7990*/  BRA `(.L_x_200) ;  /* 0xfffffff0005c7947 */ /* 0x000fea000383ffff */
.L_x_157:
[----:B0-----:R0:W1:Y:S02]  /*79a0*/  SYNCS.PHASECHK.TRANS64.TRYWAIT P0, [R7+URZ], R4 ;  /* 0x00000004070075a7 */ /* 0x001064000800017f */
[----:B-1----:R-:W-:Y:S05]  /*79b0*/  @!P0 NANOSLEEP.SYNCS 0x989680 ;  /* 0x009896800000895d */ /* 0x002fea0003900000 */
[----:B------:R-:W1:Y:S02]  /*79c0*/  @!P0 SYNCS.PHASECHK.TRANS64 P0, [R7+URZ], R4 ;  /* 0x00000004070085a7 */ /* 0x000e64000800007f */
[----:B-1----:R-:W-:Y:S05]  /*79d0*/  @!P0 BRA `(.L_x_157) ;  /* 0xfffffffc00f08947 */ /* 0x002fea000383ffff */
[----:B------:R-:W-:Y:S05]  /*79e0*/  BRA `(.L_x_201) ;  /* 0xfffffff0006c7947 */ /* 0x000fea000383ffff */
.L_x_158:
[----:B0-----:R0:W1:Y:S02]  /*79f0*/  SYNCS.PHASECHK.TRANS64.TRYWAIT P0, [R6+URZ], R3 ;  /* 0x00000003060075a7 */ /* 0x001064000800017f */
[----:B-1----:R-:W-:Y:S05]  /*7a00*/  @!P0 NANOSLEEP.SYNCS 0x989680 ;  /* 0x009896800000895d */ /* 0x002fea0003900000 */
[----:B------:R-:W1:Y:S02]  /*7a10*/  @!P0 SYNCS.PHASECHK.TRANS64 P0, [R6+URZ], R3 ;  /* 0x00000003060085a7 */ /* 0x000e64000800007f */
[----:B-1----:R-:W-:Y:S05]  /*7a20*/  @!P0 BRA `(.L_x_158) ;  /* 0xfffffffc00f08947 */ /* 0x002fea000383ffff */
[----:B------:R-:W-:Y:S05]  /*7a30*/  BRA `(.L_x_202) ;  /* 0xfffffff0007c7947 */ /* 0x000fea000383ffff */
.L_x_159:
[----:B0-----:R0:W1:Y:S02]  /*7a40*/  SYNCS.PHASECHK.TRANS64.TRYWAIT P0, [R7+URZ], R4 ;  /* 0x00000004070075a7 */ /* 0x001064000800017f */
[----:B-1----:R-:W-:Y:S05]  /*7a50*/  @!P0 NANOSLEEP.SYNCS 0x989680 ;  /* 0x009896800000895d */ /* 0x002fea0003900000 */
[----:B------:R-:W1:Y:S02]  /*7a60*/  @!P0 SYNCS.PHASECHK.TRANS64 P0, [R7+URZ], R4 ;  /* 0x00000004070085a7 */ /* 0x000e64000800007f */
[----:B-1----:R-:W-:Y:S05]  /*7a70*/  @!P0 BRA `(.L_x_159) ;  /* 0xfffffffc00f08947 */ /* 0x002fea000383ffff */
[----:B------:R-:W-:Y:S05]  /*7a80*/  BRA `(.L_x_203) ;  /* 0xfffffff0008c7947 */ /* 0x000fea000383ffff */
.L_x_160:
[----:B-1----:R1:W2:Y:S02]  /*7a90*/  SYNCS.PHASECHK.TRANS64.TRYWAIT P0, [R6+URZ], R3 ;  /* 0x00000003060075a7 */ /* 0x0022a4000800017f */
[----:B--2---:R-:W-:Y:S05]  /*7aa0*/  @!P0 NANOSLEEP.SYNCS 0x989680 ;  /* 0x009896800000895d */ /* 0x004fea0003900000 */
[----:B------:R-:W2:Y:S02]  /*7ab0*/  @!P0 SYNCS.PHASECHK.TRANS64 P0, [R6+URZ], R3 ;  /* 0x00000003060085a7 */ /* 0x000ea4000800007f */
[----:B--2---:R-:W-:Y:S05]  /*7ac0*/  @!P0 BRA `(.L_x_160) ;  /* 0xfffffffc00f08947 */ /* 0x004fea000383ffff */
[----:B------:R-:W-:Y:S05]  /*7ad0*/  BRA `(.L_x_204) ;  /* 0xfffffff000947947 */ /* 0x000fea000383ffff */
.L_x_205:
[----:B------:R-:W-:-:S00]  /*7ae0*/  BRA `(.L_x_205) ;  /* 0xfffffffc00fc7947 */ /* 0x000fc0000383ffff */
[----:B------:R-:W-:-:S00]  /*7af0*/  NOP ;  /* 0x0000000000007918 */ /* 0x000fc00000000000 */
        /* <DEDUP_REMOVED lines=8> */
.L_x_206:


//--------------------- .nv.global.init           --------------------------
	.section	.nv.global.init,"aw",@progbits
.nv.global.init:
	.type		$str$22,@object
	.size		$str$22,($str$23 - $str$22)
$str$22:
        /*0000*/ 	.byte	0x6b, 0x5f, 0x74, 0x69, 0x6c, 0x65, 0x5f, 0x63, 0x6f, 0x75, 0x6e, 0x74, 0x20, 0x3e, 0x3d, 0x20
        /*0010*/ 	.byte	0x31, 0x00
	.type		$str$23,@object
	.size		$str$23,(__unnamed_1 - $str$23)
$str$23:
        /*0012*/ 	.byte	0x2f, 0x74, 0x6d, 0x70, 0x2f, 0x63, 0x75, 0x74, 0x6c, 0x61, 0x73, 0x73, 0x5f, 0x73, 0x77, 0x65
        /*0022*/ 	.byte	0x65, 0x70, 0x5f, 0x73, 0x72, 0x63, 0x2f, 0x69, 0x6e, 0x63, 0x6c, 0x75, 0x64, 0x65, 0x2f, 0x63
        /*0032*/ 	.byte	0x75, 0x74, 0x6c, 0x61, 0x73, 0x73, 0x2f, 0x67, 0x65, 0x6d, 0x6d, 0x2f, 0x63, 0x6f, 0x6c, 0x6c
        /*0042*/ 	.byte	0x65, 0x63, 0x74, 0x69, 0x76, 0x65, 0x2f, 0x73, 0x6d, 0x39, 0x30, 0x5f, 0x6d, 0x6d, 0x61, 0x5f
        /*0052*/ 	.byte	0x74, 0x6d, 0x61, 0x5f, 0x67, 0x6d, 0x6d, 0x61, 0x5f, 0x73, 0x73, 0x5f, 0x77, 0x61, 0x72, 0x70
        /*0062*/ 	.byte	0x73, 0x70, 0x65, 0x63, 0x69, 0x61, 0x6c, 0x69, 0x7a, 0x65, 0x64, 0x2e, 0x68, 0x70, 0x70, 0x00
	.type		__unnamed_1,@object
	.size		__unnamed_1,(.L_0 - __unnamed_1)
__unnamed_1:
        /*0072*/ 	.byte	0x76, 0x6f, 0x69, 0x64, 0x20, 0x63, 0x75, 0x74, 0x6c, 0x61, 0x73, 0x73, 0x3a, 0x3a, 0x67, 0x65
        /* <DEDUP_REMOVED lines=172> */
        /*0b42*/ 	.byte	0x6e, 0x74, 0x69, 0x74, 0x79, 0x5d, 0x00
.L_0:


//--------------------- .nv.shared._ZN7cutlass13device_kernelINS_4gemm6kernel13GemmUniversalIN4cute5tupleIJiiiiEEENS1_10collective13CollectiveMmaINS1_34MainloopSm90TmaGmmaWarpSpecializedILi37ENS5_IJNS4_1CILi8EEENSA_ILi1EEESC_EEENS1_35KernelTmaWarpSpecializedCooperativeEEENS5_IJNSA_ILi128EEENSA_ILi64EEENSA_ILi32EEEEEEaNS5_IJlSC_lEEEaSK_NS4_8TiledMMAINS4_8MMA_AtomIJNS4_4SM904GMMA26MMA_64x64x32_S32S8S8_SS_TNEEEENS4_6LayoutINS5_IJNSA_ILi2EEESC_SC_EEENS5_IJSC_NSA_ILi0EEESU_EEEEENS5_IJNS4_10UnderscoreESX_SX_EEEEENS4_13SM90_TMA_LOADENS4_14ComposedLayoutINS4_7SwizzleILi1ELi4ELi3EEENS4_18smem_ptr_flag_bitsILi8EEENSR_INS5_IJSB_SI_EEENS5_IJSI_SC_EEEEEEEvNS4_8identityENS4_23SM90_TMA_LOAD_MULTICASTES19_vS1A_EENS_8epilogue10collective6detail29Sm90TmaWarpSpecializedAdapterINS1E_15DefaultEpilogueIaSK_SK_NS1D_6thread17LinearCombinationIaLi1EiiLNS1I_9ScaleType4KindE0ELNS_15FloatRoundStyleE2EaEENS1_15EpilogueDefaultEEEEEvvEEEEvNT_6ParamsE --------------------------
	.section	.nv.shared._ZN7cutlass13device_kernelINS_4gemm6kernel13GemmUniversalIN4cute5tupleIJiiiiEEENS1_10collective13CollectiveMmaINS1_34MainloopSm90TmaGmmaWarpSpecializedILi37ENS5_IJNS4_1CILi8EEENSA_ILi1EEESC_EEENS1_35KernelTmaWarpSpecializedCooperativeEEENS5_IJNSA_ILi128EEENSA_ILi64EEENSA_ILi32EEEEEEaNS5_IJlSC_lEEEaSK_NS4_8TiledMMAINS4_8MMA_AtomIJNS4_4SM904GMMA26MMA_64x64x32_S32S8S8_SS_TNEEEENS4_6LayoutINS5_IJNSA_ILi2EEESC_SC_EEENS5_IJSC_NSA_ILi0EEESU_EEEEENS5_IJNS4_10UnderscoreESX_SX_EEEEENS4_13SM90_TMA_LOADENS4_14ComposedLayoutINS4_7SwizzleILi1ELi4ELi3EEENS4_18smem_ptr_flag_bitsILi8EEENSR_INS5_IJSB_SI_EEENS5_IJSI_SC_EEEEEEEvNS4_8identityENS4_23SM90_TMA_LOAD_MULTICASTES19_vS1A_EENS_8epilogue10collective6detail29Sm90TmaWarpSpecializedAdapterINS1E_15DefaultEpilogueIaSK_SK_NS1D_6thread17LinearCombinationIaLi1EiiLNS1I_9ScaleType4KindE0ELNS_15FloatRoundStyleE2EaEENS1_15EpilogueDefaultEEEEEvvEEEEvNT_6ParamsE,"aw",@nobits
	.sectionflags	@""
	.align	16
	.zero		1024


//--------------------- .nv.shared.reserved.0     --------------------------
	.section	.nv.shared.reserved.0,"aw",@nobits
	.weak		__nv_reservedSMEM_offset_0_alias
	.size		__nv_reservedSMEM_offset_0_alias, 0, 0
	.other		__nv_reservedSMEM_offset_0_alias,@"STO_CUDA_RESERVED_SHARED STV_DEFAULT"
__nv_reservedSMEM_offset_0_alias:
	.zero		0


//--------------------- .nv.global                --------------------------
	.section	.nv.global,"aw",@nobits
.nv.global:
	.type		_ZN40_INTERNAL_e6a53839_4_k_cu_e5ef74d5_184644cute1_E,@object
	.size		_ZN40_INTERNAL_e6a53839_4_k_cu_e5ef74d5_184644cute1_E,(_ZN40_INTERNAL_e6a53839_4_k_cu_e5ef74d5_184644cuda3std3__45__cpo6cbeginE - _ZN40_INTERNAL_e6a53839_4_k_cu_e5ef74d5_184644cute1_E)
_ZN40_INTERNAL_e6a53839_4_k_cu_e5ef74d5_184644cute1_E:
	.zero		1
	.type		_ZN40_INTERNAL_e6a53839_4_k_cu_e5ef74d5_184644cuda3std3__45__cpo6cbeginE,@object
	.size		_ZN40_INTERNAL_e6a53839_4_k_cu_e5ef74d5_184644cuda3std3__45__cpo6cbeginE,(_ZN40_INTERNAL_e6a53839_4_k_cu_e5ef74d5_184644cuda3std3__48in_placeE - _ZN40_INTERNAL_e6a53839_4_k_cu_e5ef74d5_184644cuda3std3__45__cpo6cbeginE)
_ZN40_INTERNAL_e6a53839_4_k_cu_e5ef74d5_184644cuda3std3__45__cpo6cbeginE:
	.zero		1
	.type		_ZN40_INTERNAL_e6a53839_4_k_cu_e5ef74d5_184644cuda3std3__48in_placeE,@object
	.size		_ZN40_INTERNAL_e6a53839_4_k_cu_e5ef74d5_184644cuda3std3__48in_placeE,(_ZN40_INTERNAL_e6a53839_4_k_cu_e5ef74d5_184644cuda3std6ranges3__45__cpo9iter_moveE - _ZN40_INTERNAL_e6a53839_4_k_cu_e5ef74d5_184644cuda3std3__48in_placeE)
_ZN40_INTERNAL_e6a53839_4_k_cu_e5ef74d5_184644cuda3std3__48in_placeE:
	.zero		1
	.type		_ZN40_INTERNAL_e6a53839_4_k_cu_e5ef74d5_184644cuda3std6ranges3__45__cpo9iter_moveE,@object
	.size		_ZN40_INTERNAL_e6a53839_4_k_cu_e5ef74d5_184644cuda3std6ranges3__45__cpo9iter_moveE,(_ZN40_INTERNAL_e6a53839_4_k_cu_e5ef74d5_184644cuda3std3__45__cpo5beginE - _ZN40_INTERNAL_e6a53839_4_k_cu_e5ef74d5_184644cuda3std6ranges3__45__cpo9iter_moveE)
_ZN40_INTERNAL_e6a53839_4_k_cu_e5ef74d5_184644cuda3std6ranges3__45__cpo9iter_moveE:
	.zero		1
	.type		_ZN40_INTERNAL_e6a53839_4_k_cu_e5ef74d5_184644cuda3std3__45__cpo5beginE,@object
	.size		_ZN40_INTERNAL_e6a53839_4_k_cu_e5ef74d5_184644cuda3std3__45__cpo5beginE,(_ZN40_INTERNAL_e6a53839_4_k_cu_e5ef74d5_184644cuda3std3__442_GLOBAL__N__e6a53839_4_k_cu_e5ef74d5_184646ignoreE - _ZN40_INTERNAL_e6a53839_4_k_cu_e5ef74d5_184644cuda3std3__45__cpo5beginE)
_ZN40_INTERNAL_e6a53839_4_k_cu_e5ef74d5_184644cuda3std3__45__cpo5beginE:
	.zero		1
	.type		_ZN40_INTERNAL_e6a53839_4_k_cu_e5ef74d5_184644cuda3std3__442_GLOBAL__N__e6a53839_4_k_cu_e5ef74d5_184646ignoreE,@object
	.size		_ZN40_INTERNAL_e6a53839_4_k_cu_e5ef74d5_184644cuda3std3__442_GLOBAL__N__e6a53839_4_k_cu_e5ef74d5_184646ignoreE,(_ZN40_INTERNAL_e6a53839_4_k_cu_e5ef74d5_184644cute7productE - _ZN40_INTERNAL_e6a53839_4_k_cu_e5ef74d5_184644cuda3std3__442_GLOBAL__N__e6a53839_4_k_cu_e5ef74d5_184646ignoreE)
_ZN40_INTERNAL_e6a53839_4_k_cu_e5ef74d5_184644cuda3std3__442_GLOBAL__N__e6a53839_4_k_cu_e5ef74d5_184646ignoreE:
	.zero		1
	.type		_ZN40_INTERNAL_e6a53839_4_k_cu_e5ef74d5_184644cute7productE,@object
	.size		_ZN40_INTERNAL_e6a53839_4_k_cu_e5ef74d5_184644cute7productE,(_ZN40_INTERNAL_e6a53839_4_k_cu_e5ef74d5_184644cuda3std3__45__cpo3endE - _ZN40_INTERNAL_e6a53839_4_k_cu_e5ef74d5_184644cute7productE)
_ZN40_INTERNAL_e6a53839_4_k_cu_e5ef74d5_184644cute7productE:
	.zero		1
	.type		_ZN40_INTERNAL_e6a53839_4_k_cu_e5ef74d5_184644cuda3std3__45__cpo3endE,@object
	.size		_ZN40_INTERNAL_e6a53839_4_k_cu_e5ef74d5_184644cuda3std3__45__cpo3endE,(_ZN40_INTERNAL_e6a53839_4_k_cu_e5ef74d5_184644cuda3std3__419piecewise_constructE - _ZN40_INTERNAL_e6a53839_4_k_cu_e5ef74d5_184644cuda3std3__45__cpo3endE)
_ZN40_INTERNAL_e6a53839_4_k_cu_e5ef74d5_184644cuda3std3__45__cpo3endE:
	.zero		1
	.type		_ZN40_INTERNAL_e6a53839_4_k_cu_e5ef74d5_184644cuda3std3__419piecewise_constructE,@object
	.size		_ZN40_INTERNAL_e6a53839_4_k_cu_e5ef74d5_184644cuda3std3__419piecewise_constructE,(_ZN40_INTERNAL_e6a53839_4_k_cu_e5ef74d5_184644cuda3std3__45__cpo4cendE - _ZN40_INTERNAL_e6a53839_4_k_cu_e5ef74d5_184644cuda3std3__419piecewise_constructE)
_ZN40_INTERNAL_e6a53839_4_k_cu_e5ef74d5_184644cuda3std3__419piecewise_constructE:
	.zero		1
	.type		_ZN40_INTERNAL_e6a53839_4_k_cu_e5ef74d5_184644cuda3std3__45__cpo4cendE,@object
	.size		_ZN40_INTERNAL_e6a53839_4_k_cu_e5ef74d5_184644cuda3std3__45__cpo4cendE,(_ZN40_INTERNAL_e6a53839_4_k_cu_e5ef74d5_184644cuda3std6ranges3__45__cpo4swapE - _ZN40_INTERNAL_e6a53839_4_k_cu_e5ef74d5_184644cuda3std3__45__cpo4cendE)
_ZN40_INTERNAL_e6a53839_4_k_cu_e5ef74d5_184644cuda3std3__45__cpo4cendE:
	.zero		1
	.type		_ZN40_INTERNAL_e6a53839_4_k_cu_e5ef74d5_184644cuda3std6ranges3__45__cpo4swapE,@object
	.size		_ZN40_INTERNAL_e6a53839_4_k_cu_e5ef74d5_184644cuda3std6ranges3__45__cpo4swapE,(.L_8 - _ZN40_INTERNAL_e6a53839_4_k_cu_e5ef74d5_184644cuda3std6ranges3__45__cpo4swapE)
_ZN40_INTERNAL_e6a53839_4_k_cu_e5ef74d5_184644cuda3std6ranges3__45__cpo4swapE:
	.zero		1
.L_8:


//--------------------- .nv.constant0._ZN7cutlass13device_kernelINS_4gemm6kernel13GemmUniversalIN4cute5tupleIJiiiiEEENS1_10collective13CollectiveMmaINS1_34MainloopSm90TmaGmmaWarpSpecializedILi37ENS5_IJNS4_1CILi8EEENSA_ILi1EEESC_EEENS1_35KernelTmaWarpSpecializedCooperativeEEENS5_IJNSA_ILi128EEENSA_ILi64EEENSA_ILi32EEEEEEaNS5_IJlSC_lEEEaSK_NS4_8TiledMMAINS4_8MMA_AtomIJNS4_4SM904GMMA26MMA_64x64x32_S32S8S8_SS_TNEEEENS4_6LayoutINS5_IJNSA_ILi2EEESC_SC_EEENS5_IJSC_NSA_ILi0EEESU_EEEEENS5_IJNS4_10UnderscoreESX_SX_EEEEENS4_13SM90_TMA_LOADENS4_14ComposedLayoutINS4_7SwizzleILi1ELi4ELi3EEENS4_18smem_ptr_flag_bitsILi8EEENSR_INS5_IJSB_SI_EEENS5_IJSI_SC_EEEEEEEvNS4_8identityENS4_23SM90_TMA_LOAD_MULTICASTES19_vS1A_EENS_8epilogue10collective6detail29Sm90TmaWarpSpecializedAdapterINS1E_15DefaultEpilogueIaSK_SK_NS1D_6thread17LinearCombinationIaLi1EiiLNS1I_9ScaleType4KindE0ELNS_15FloatRoundStyleE2EaEENS1_15EpilogueDefaultEEEEEvvEEEEvNT_6ParamsE --------------------------
	.section	.nv.constant0._ZN7cutlass13device_kernelINS_4gemm6kernel13GemmUniversalIN4cute5tupleIJiiiiEEENS1_10collective13CollectiveMmaINS1_34MainloopSm90TmaGmmaWarpSpecializedILi37ENS5_IJNS4_1CILi8EEENSA_ILi1EEESC_EEENS1_35KernelTmaWarpSpecializedCooperativeEEENS5_IJNSA_ILi128EEENSA_ILi64EEENSA_ILi32EEEEEEaNS5_IJlSC_lEEEaSK_NS4_8TiledMMAINS4_8MMA_AtomIJNS4_4SM904GMMA26MMA_64x64x32_S32S8S8_SS_TNEEEENS4_6LayoutINS5_IJNSA_ILi2EEESC_SC_EEENS5_IJSC_NSA_ILi0EEESU_EEEEENS5_IJNS4_10UnderscoreESX_SX_EEEEENS4_13SM90_TMA_LOADENS4_14ComposedLayoutINS4_7SwizzleILi1ELi4ELi3EEENS4_18smem_ptr_flag_bitsILi8EEENSR_INS5_IJSB_SI_EEENS5_IJSI_SC_EEEEEEEvNS4_8identityENS4_23SM90_TMA_LOAD_MULTICASTES19_vS1A_EENS_8epilogue10collective6detail29Sm90TmaWarpSpecializedAdapterINS1E_15DefaultEpilogueIaSK_SK_NS1D_6thread17LinearCombinationIaLi1EiiLNS1I_9ScaleType4KindE0ELNS_15FloatRoundStyleE2EaEENS1_15EpilogueDefaultEEEEEvvEEEEvNT_6ParamsE,"a",@progbits
	.sectionflags	@""
	.align	4
.nv.constant0._ZN7cutlass13device_kernelINS_4gemm6kernel13GemmUniversalIN4cute5tupleIJiiiiEEENS1_10collective13CollectiveMmaINS1_34MainloopSm90TmaGmmaWarpSpecializedILi37ENS5_IJNS4_1CILi8EEENSA_ILi1EEESC_EEENS1_35KernelTmaWarpSpecializedCooperativeEEENS5_IJNSA_ILi128EEENSA_ILi64EEENSA_ILi32EEEEEEaNS5_IJlSC_lEEEaSK_NS4_8TiledMMAINS4_8MMA_AtomIJNS4_4SM904GMMA26MMA_64x64x32_S32S8S8_SS_TNEEEENS4_6LayoutINS5_IJNSA_ILi2EEESC_SC_EEENS5_IJSC_NSA_ILi0EEESU_EEEEENS5_IJNS4_10UnderscoreESX_SX_EEEEENS4_13SM90_TMA_LOADENS4_14ComposedLayoutINS4_7SwizzleILi1ELi4ELi3EEENS4_18smem_ptr_flag_bitsILi8EEENSR_INS5_IJSB_SI_EEENS5_IJSI_SC_EEEEEEEvNS4_8identityENS4_23SM90_TMA_LOAD_MULTICASTES19_vS1A_EENS_8epilogue10collective6detail29Sm90TmaWarpSpecializedAdapterINS1E_15DefaultEpilogueIaSK_SK_NS1D_6thread17LinearCombinationIaLi1EiiLNS1I_9ScaleType4KindE0ELNS_15FloatRoundStyleE2EaEENS1_15EpilogueDefaultEEEEEvvEEEEvNT_6ParamsE:
	.zero		1664


//--------------------- SYMBOLS --------------------------

	.type		.nv.reservedSmem.offset0,@object
	.size		.nv.reservedSmem.offset0,0x4
	.type		__assertfail,@function
